	.target	sm_100a

	.elftype	@"ET_EXEC"


//--------------------- .note.nv.tkinfo           --------------------------
	.section	.note.nv.tkinfo,"",@"SHT_NOTE"
	.sectionflags	@"SHF_NOTE_NV_TKINFO"
	.tkinfo
        /*0018*/ 	.word	0x00000002
        /*0030*/ 	.string	""
        /*0030*/ 	.string	"ptxas"
        /*0030*/ 	.string	"Cuda compilation tools, release 13.0, V13.0.88"
        /*0030*/ 	.string	"Build cuda_13.0.r13.0/compiler.36424714_0"
        /*0030*/ 	.string	"-arch sm_100a -m 64 "



//--------------------- .note.nv.cuinfo           --------------------------
	.section	.note.nv.cuinfo,"",@"SHT_NOTE"
	.sectionflags	@"SHF_NOTE_NV_CUINFO"
        /*0018*/ 	.short	0x0002
        /*001a*/ 	.short	0x0064
        /*001c*/ 	.short	0x0082
	.zero		2


//--------------------- .nv.info                  --------------------------
	.section	.nv.info,"",@"SHT_CUDA_INFO"
	.align	4


	//----- nvinfo : EIATTR_REGCOUNT
	.align		4
        /*0000*/ 	.byte	0x04, 0x2f
        /*0002*/ 	.short	(.L_19 - .L_18)
	.align		4
.L_18:
        /*0004*/ 	.word	index@(_ZN7cutlass13device_kernelINS_4gemm6kernel13GemmUniversalIN4cute5tupleIJiiiiEEENS1_10collective13CollectiveMmaINS1_35MainloopSm100TmaUmmaWarpSpecializedILi3ELi2ELi4ENS5_IJNS4_1CILi1EEESB_SB_EEEEENS5_IJNSA_ILi128EEENSA_ILi64EEESF_EEENS_6half_tENS5_IJlSB_lEEESH_SI_NS4_8TiledMMAINS4_8MMA_AtomIJNS4_20SM100_MMA_F16BF16_SSISH_SH_fLi128ELi64ELNS4_4UMMA5MajorE0ELSN_0ELNSM_7ScaleInE0ELSO_0EEEEEENS4_6LayoutISC_NS5_IJNSA_ILi0EEESS_SS_EEEEENS5_IJNS4_10UnderscoreESV_SV_EEEEENS4_13SM90_TMA_LOADENS4_14ComposedLayoutINS4_7SwizzleILi3ELi4ELi3EEENS4_18smem_ptr_flag_bitsILi16EEENSR_INS5_IJNSA_ILi8EEESF_EEENS5_IJSF_SB_EEEEEEEvNS4_8identityESY_S18_vS19_EENS_8epilogue10collective18CollectiveEpilogueINS1B_23Sm100TmaWarpSpecializedILi3ELi2ELi32ELb1ELb0EEEJSG_NS5_IJNSR_ISE_SB_EENSR_INSA_ILi32EEESB_EEEEESH_SI_SH_SI_NS1B_6fusion15FusionCallbacksIS1F_NS1K_17LinearCombinationISH_fSH_fLNS_15FloatRoundStyleE2EEESG_S1J_JEEENS4_5SM1004TMEM4LOAD26SM100_TMEM_LOAD_32dp32b32xESY_NSZ_INS10_ILi2ELi4ELi3EEES13_NSR_INS5_IJS14_S1H_EEENS5_IJS1H_SB_EEEEEEENS4_39AutoVectorizingCopyWithAssumedAlignmentILi128EEENS4_14SM90_TMA_STOREES1Y_S20_S20_EEEvvEEEEvNT_6ParamsE)
        /*0008*/ 	.word	0x0000006f


	//----- nvinfo : EIATTR_FRAME_SIZE
	.align		4
.L_19:
        /*000c*/ 	.byte	0x04, 0x11
        /*000e*/ 	.short	(.L_21 - .L_20)
	.align		4
.L_20:
        /*0010*/ 	.word	index@($__internal_2_$__cuda_sm10x_tcgen05_guardrail_trap_unallocated_columns_being_dealloced)
        /*0014*/ 	.word	0x00000000


	//----- nvinfo : EIATTR_FRAME_SIZE
	.align		4
.L_21:
        /*0018*/ 	.byte	0x04, 0x11
        /*001a*/ 	.short	(.L_23 - .L_22)
	.align		4
.L_22:
        /*001c*/ 	.word	index@($__internal_1_$__cuda_sm10x_tcgen05_guardrail_trap_phase_invalid_during_alloc)
        /*0020*/ 	.word	0x00000000


	//----- nvinfo : EIATTR_FRAME_SIZE
	.align		4
.L_23:
        /*0024*/ 	.byte	0x04, 0x11
        /*0026*/ 	.short	(.L_25 - .L_24)
	.align		4
.L_24:
        /*0028*/ 	.word	index@($__internal_0_$__cuda_sm10x_tcgen05_guardrail_trap_col_being_dealloced_not_returned_by_alloc)
        /*002c*/ 	.word	0x00000000


	//----- nvinfo : EIATTR_FRAME_SIZE
	.align		4
.L_25:
        /*0030*/ 	.byte	0x04, 0x11
        /*0032*/ 	.short	(.L_27 - .L_26)
	.align		4
.L_26:
        /*0034*/ 	.word	index@(_ZN7cutlass13device_kernelINS_4gemm6kernel13GemmUniversalIN4cute5tupleIJiiiiEEENS1_10collective13CollectiveMmaINS1_35MainloopSm100TmaUmmaWarpSpecializedILi3ELi2ELi4ENS5_IJNS4_1CILi1EEESB_SB_EEEEENS5_IJNSA_ILi128EEENSA_ILi64EEESF_EEENS_6half_tENS5_IJlSB_lEEESH_SI_NS4_8TiledMMAINS4_8MMA_AtomIJNS4_20SM100_MMA_F16BF16_SSISH_SH_fLi128ELi64ELNS4_4UMMA5MajorE0ELSN_0ELNSM_7ScaleInE0ELSO_0EEEEEENS4_6LayoutISC_NS5_IJNSA_ILi0EEESS_SS_EEEEENS5_IJNS4_10UnderscoreESV_SV_EEEEENS4_13SM90_TMA_LOADENS4_14ComposedLayoutINS4_7SwizzleILi3ELi4ELi3EEENS4_18smem_ptr_flag_bitsILi16EEENSR_INS5_IJNSA_ILi8EEESF_EEENS5_IJSF_SB_EEEEEEEvNS4_8identityESY_S18_vS19_EENS_8epilogue10collective18CollectiveEpilogueINS1B_23Sm100TmaWarpSpecializedILi3ELi2ELi32ELb1ELb0EEEJSG_NS5_IJNSR_ISE_SB_EENSR_INSA_ILi32EEESB_EEEEESH_SI_SH_SI_NS1B_6fusion15FusionCallbacksIS1F_NS1K_17LinearCombinationISH_fSH_fLNS_15FloatRoundStyleE2EEESG_S1J_JEEENS4_5SM1004TMEM4LOAD26SM100_TMEM_LOAD_32dp32b32xESY_NSZ_INS10_ILi2ELi4ELi3EEES13_NSR_INS5_IJS14_S1H_EEENS5_IJS1H_SB_EEEEEEENS4_39AutoVectorizingCopyWithAssumedAlignmentILi128EEENS4_14SM90_TMA_STOREES1Y_S20_S20_EEEvvEEEEvNT_6ParamsE)
        /*0038*/ 	.word	0x00000000


	//----- nvinfo : EIATTR_MIN_STACK_SIZE
	.align		4
.L_27:
        /*003c*/ 	.byte	0x04, 0x12
        /*003e*/ 	.short	(.L_29 - .L_28)
	.align		4
.L_28:
        /*0040*/ 	.word	index@(_ZN7cutlass13device_kernelINS_4gemm6kernel13GemmUniversalIN4cute5tupleIJiiiiEEENS1_10collective13CollectiveMmaINS1_35MainloopSm100TmaUmmaWarpSpecializedILi3ELi2ELi4ENS5_IJNS4_1CILi1EEESB_SB_EEEEENS5_IJNSA_ILi128EEENSA_ILi64EEESF_EEENS_6half_tENS5_IJlSB_lEEESH_SI_NS4_8TiledMMAINS4_8MMA_AtomIJNS4_20SM100_MMA_F16BF16_SSISH_SH_fLi128ELi64ELNS4_4UMMA5MajorE0ELSN_0ELNSM_7ScaleInE0ELSO_0EEEEEENS4_6LayoutISC_NS5_IJNSA_ILi0EEESS_SS_EEEEENS5_IJNS4_10UnderscoreESV_SV_EEEEENS4_13SM90_TMA_LOADENS4_14ComposedLayoutINS4_7SwizzleILi3ELi4ELi3EEENS4_18smem_ptr_flag_bitsILi16EEENSR_INS5_IJNSA_ILi8EEESF_EEENS5_IJSF_SB_EEEEEEEvNS4_8identityESY_S18_vS19_EENS_8epilogue10collective18CollectiveEpilogueINS1B_23Sm100TmaWarpSpecializedILi3ELi2ELi32ELb1ELb0EEEJSG_NS5_IJNSR_ISE_SB_EENSR_INSA_ILi32EEESB_EEEEESH_SI_SH_SI_NS1B_6fusion15FusionCallbacksIS1F_NS1K_17LinearCombinationISH_fSH_fLNS_15FloatRoundStyleE2EEESG_S1J_JEEENS4_5SM1004TMEM4LOAD26SM100_TMEM_LOAD_32dp32b32xESY_NSZ_INS10_ILi2ELi4ELi3EEES13_NSR_INS5_IJS14_S1H_EEENS5_IJS1H_SB_EEEEEEENS4_39AutoVectorizingCopyWithAssumedAlignmentILi128EEENS4_14SM90_TMA_STOREES1Y_S20_S20_EEEvvEEEEvNT_6ParamsE)
        /*0044*/ 	.word	0x00000000
.L_29:


//--------------------- .nv.compat                --------------------------
	.section	.nv.compat,"",@"SHT_CUDA_COMPAT_INFO"
	.align	4
        /*0000*/ 	.byte	0x02, 0x09, 0x01, 0x00, 0x02, 0x02, 0x02, 0x00, 0x02, 0x05, 0x05, 0x00, 0x03, 0x07, 0x01, 0x01
        /*0010*/ 	.byte	0x02, 0x03, 0x01, 0x00, 0x02, 0x06, 0x01, 0x00, 0x04, 0x0b, 0x08, 0x00, 0x09, 0x00, 0x00, 0x00
        /*0020*/ 	.byte	0x00, 0x00, 0x00, 0x00


//--------------------- .nv.info._ZN7cutlass13device_kernelINS_4gemm6kernel13GemmUniversalIN4cute5tupleIJiiiiEEENS1_10collective13CollectiveMmaINS1_35MainloopSm100TmaUmmaWarpSpecializedILi3ELi2ELi4ENS5_IJNS4_1CILi1EEESB_SB_EEEEENS5_IJNSA_ILi128EEENSA_ILi64EEESF_EEENS_6half_tENS5_IJlSB_lEEESH_SI_NS4_8TiledMMAINS4_8MMA_AtomIJNS4_20SM100_MMA_F16BF16_SSISH_SH_fLi128ELi64ELNS4_4UMMA5MajorE0ELSN_0ELNSM_7ScaleInE0ELSO_0EEEEEENS4_6LayoutISC_NS5_IJNSA_ILi0EEESS_SS_EEEEENS5_IJNS4_10UnderscoreESV_SV_EEEEENS4_13SM90_TMA_LOADENS4_14ComposedLayoutINS4_7SwizzleILi3ELi4ELi3EEENS4_18smem_ptr_flag_bitsILi16EEENSR_INS5_IJNSA_ILi8EEESF_EEENS5_IJSF_SB_EEEEEEEvNS4_8identityESY_S18_vS19_EENS_8epilogue10collective18CollectiveEpilogueINS1B_23Sm100TmaWarpSpecializedILi3ELi2ELi32ELb1ELb0EEEJSG_NS5_IJNSR_ISE_SB_EENSR_INSA_ILi32EEESB_EEEEESH_SI_SH_SI_NS1B_6fusion15FusionCallbacksIS1F_NS1K_17LinearCombinationISH_fSH_fLNS_15FloatRoundStyleE2EEESG_S1J_JEEENS4_5SM1004TMEM4LOAD26SM100_TMEM_LOAD_32dp32b32xESY_NSZ_INS10_ILi2ELi4ELi3EEES13_NSR_INS5_IJS14_S1H_EEENS5_IJS1H_SB_EEEEEEENS4_39AutoVectorizingCopyWithAssumedAlignmentILi128EEENS4_14SM90_TMA_STOREES1Y_S20_S20_EEEvvEEEEvNT_6ParamsE --------------------------
	.section	.nv.info._ZN7cutlass13device_kernelINS_4gemm6kernel13GemmUniversalIN4cute5tupleIJiiiiEEENS1_10collective13CollectiveMmaINS1_35MainloopSm100TmaUmmaWarpSpecializedILi3ELi2ELi4ENS5_IJNS4_1CILi1EEESB_SB_EEEEENS5_IJNSA_ILi128EEENSA_ILi64EEESF_EEENS_6half_tENS5_IJlSB_lEEESH_SI_NS4_8TiledMMAINS4_8MMA_AtomIJNS4_20SM100_MMA_F16BF16_SSISH_SH_fLi128ELi64ELNS4_4UMMA5MajorE0ELSN_0ELNSM_7ScaleInE0ELSO_0EEEEEENS4_6LayoutISC_NS5_IJNSA_ILi0EEESS_SS_EEEEENS5_IJNS4_10UnderscoreESV_SV_EEEEENS4_13SM90_TMA_LOADENS4_14ComposedLayoutINS4_7SwizzleILi3ELi4ELi3EEENS4_18smem_ptr_flag_bitsILi16EEENSR_INS5_IJNSA_ILi8EEESF_EEENS5_IJSF_SB_EEEEEEEvNS4_8identityESY_S18_vS19_EENS_8epilogue10collective18CollectiveEpilogueINS1B_23Sm100TmaWarpSpecializedILi3ELi2ELi32ELb1ELb0EEEJSG_NS5_IJNSR_ISE_SB_EENSR_INSA_ILi32EEESB_EEEEESH_SI_SH_SI_NS1B_6fusion15FusionCallbacksIS1F_NS1K_17LinearCombinationISH_fSH_fLNS_15FloatRoundStyleE2EEESG_S1J_JEEENS4_5SM1004TMEM4LOAD26SM100_TMEM_LOAD_32dp32b32xESY_NSZ_INS10_ILi2ELi4ELi3EEES13_NSR_INS5_IJS14_S1H_EEENS5_IJS1H_SB_EEEEEEENS4_39AutoVectorizingCopyWithAssumedAlignmentILi128EEENS4_14SM90_TMA_STOREES1Y_S20_S20_EEEvvEEEEvNT_6ParamsE,"",@"SHT_CUDA_INFO"
	.sectionflags	@""
	.align	4


	//----- nvinfo : EIATTR_CUDA_API_VERSION
	.align		4
        /*0000*/ 	.byte	0x04, 0x37
        /*0002*/ 	.short	(.L_31 - .L_30)
.L_30:
        /*0004*/ 	.word	0x00000082


	//----- nvinfo : EIATTR_KPARAM_INFO
	.align		4
.L_31:
        /*0008*/ 	.byte	0x04, 0x17
        /*000a*/ 	.short	(.L_33 - .L_32)
.L_32:
        /*000c*/ 	.word	0x00000000
        /*0010*/ 	.short	0x0000
        /*0012*/ 	.short	0x0000
        /*0014*/ 	.byte	0x00, 0xf0, 0x01, 0x20


	//----- nvinfo : EIATTR_AT_ENTRY_FRAGMENTS
	.align		4
.L_33:
        /*0018*/ 	.byte	0x04, 0x4f
        /*001a*/ 	.short	(.L_35 - .L_34)


	//   ....[0]....
.L_34:
        /*001c*/ 	.word	0x00000006


	//----- nvinfo : EIATTR_RESERVED_SMEM_USED
	.align		4
.L_35:
        /*0020*/ 	.byte	0x01, 0x41
	.zero		2


	//----- nvinfo : EIATTR_SPARSE_MMA_MASK
	.align		4
        /*0024*/ 	.byte	0x03, 0x50
        /*0026*/ 	.short	0x0000


	//----- nvinfo : EIATTR_TCGEN05_1CTA_USED
	.align		4
        /*0028*/ 	.byte	0x01, 0x51
	.zero		2


	//----- nvinfo : EIATTR_MAXREG_COUNT
	.align		4
        /*002c*/ 	.byte	0x03, 0x1b
        /*002e*/ 	.short	0x00ff


	//----- nvinfo : EIATTR_NUM_BARRIERS
	.align		4
        /*0030*/ 	.byte	0x02, 0x4c
        /*0032*/ 	.byte	0x07
	.zero		1


	//----- nvinfo : EIATTR_EXTERNS
	.align		4
        /*0034*/ 	.byte	0x04, 0x0f
        /*0036*/ 	.short	(.L_37 - .L_36)


	//   ....[0]....
	.align		4
.L_36:
        /*0038*/ 	.word	index@(__assertfail)


	//----- nvinfo : EIATTR_MERCURY_ISA_VERSION
	.align		4
.L_37:
        /*003c*/ 	.byte	0x03, 0x5f
        /*003e*/ 	.short	0x0101


	//----- nvinfo : EIATTR_INT_WARP_WIDE_INSTR_OFFSETS
	.align		4
        /*0040*/ 	.byte	0x04, 0x31
        /*0042*/ 	.short	(.L_39 - .L_38)


	//   ....[0]....
.L_38:
        /*0044*/ 	.word	0x00001da0


	//   ....[1]....
        /*0048*/ 	.word	0x00003750


	//   ....[2]....
        /*004c*/ 	.word	0x00003780


	//   ....[3]....
        /*0050*/ 	.word	0x000037d0


	//   ....[4]....
        /*0054*/ 	.word	0x000040c0


	//   ....[5]....
        /*0058*/ 	.word	0x000040e0


	//   ....[6]....
        /*005c*/ 	.word	0x000043b0


	//   ....[7]....
        /*0060*/ 	.word	0x000044e0


	//----- nvinfo : EIATTR_COOP_GROUP_MASK_REGIDS
	.align		4
.L_39:
        /*0064*/ 	.byte	0x04, 0x29
        /*0066*/ 	.short	(.L_41 - .L_40)


	//   ....[0]....
.L_40:
        /*0068*/ 	.word	0xffffffff


	//   ....[1]....
        /*006c*/ 	.word	0xffffffff


	//   ....[2]....
        /*0070*/ 	.word	0xffffffff


	//   ....[3]....
        /*0074*/ 	.word	0xffffffff


	//   ....[4]....
        /*0078*/ 	.word	0xffffffff


	//   ....[5]....
        /*007c*/ 	.word	0xffffffff


	//   ....[6]....
        /*0080*/ 	.word	0xffffffff


	//   ....[7]....
        /*0084*/ 	.word	0xffffffff


	//   ....[8]....
        /*0088*/ 	.word	0xffffffff


	//   ....[9]....
        /*008c*/ 	.word	0xffffffff


	//   ....[10]....
        /*0090*/ 	.word	0xffffffff


	//   ....[11]....
        /*0094*/ 	.word	0xffffffff


	//   ....[12]....
        /*0098*/ 	.word	0xffffffff


	//----- nvinfo : EIATTR_COOP_GROUP_INSTR_OFFSETS
	.align		4
.L_41:
        /*009c*/ 	.byte	0x04, 0x28
        /*009e*/ 	.short	(.L_43 - .L_42)


	//   ....[0]....
.L_42:
        /*00a0*/ 	.word	0x00000090


	//   ....[1]....
        /*00a4*/ 	.word	0x000004d0


	//   ....[2]....
        /*00a8*/ 	.word	0x00000620


	//   ....[3]....
        /*00ac*/ 	.word	0x000007a0


	//   ....[4]....
        /*00b0*/ 	.word	0x000008a0


	//   ....[5]....
        /*00b4*/ 	.word	0x00000a10


	//   ....[6]....
        /*00b8*/ 	.word	0x00000bb0


	//   ....[7]....
        /*00bc*/ 	.word	0x00001c80


	//   ....[8]....
        /*00c0*/ 	.word	0x000029d0


	//   ....[9]....
        /*00c4*/ 	.word	0x00002be0


	//   ....[10]....
        /*00c8*/ 	.word	0x00002c10


	//   ....[11]....
        /*00cc*/ 	.word	0x00003640


	//   ....[12]....
        /*00d0*/ 	.word	0x00003870


	//----- nvinfo : EIATTR_VRC_CTA_INIT_COUNT
	.align		4
.L_43:
        /*00d4*/ 	.byte	0x02, 0x4a
        /*00d6*/ 	.byte	0x80
	.zero		1


	//----- nvinfo : EIATTR_SYSCALL_OFFSETS
	.align		4
        /*00d8*/ 	.byte	0x04, 0x46
        /*00da*/ 	.short	(.L_45 - .L_44)


	//   ....[0]....
.L_44:
        /*00dc*/ 	.word	0x00005090


	//   ....[1]....
        /*00e0*/ 	.word	0x00005180


	//   ....[2]....
        /*00e4*/ 	.word	0x000059c0


	//   ....[3]....
        /*00e8*/ 	.word	0x00006670


	//----- nvinfo : EIATTR_MBARRIER_INSTR_OFFSETS
	.align		4
.L_45:
        /*00ec*/ 	.byte	0x04, 0x39
        /*00ee*/ 	.short	(.L_47 - .L_46)


	//   ....[0]....
.L_46:
        /*00f0*/ 	.word	0x000005b0
        /*00f4*/ 	.word	0x000000ff
        /*00f8*/ 	.word	0x00000000
        /*00fc*/ 	.short	0x0100
        /*00fe*/ 	.byte	0x05
	.zero		1


	//   ....[1]....
        /*0100*/ 	.word	0x000005c0
        /*0104*/ 	.word	0x000000ff
        /*0108*/ 	.word	0x00000018
        /*010c*/ 	.short	0x0100
        /*010e*/ 	.byte	0x05
	.zero		1


	//   ....[2]....
        /*0110*/ 	.word	0x000005d0
        /*0114*/ 	.word	0x000000ff
        /*0118*/ 	.word	0x00000008
        /*011c*/ 	.short	0x0100
        /*011e*/ 	.byte	0x05
	.zero		1


	//   ....[3]....
        /*0120*/ 	.word	0x000005e0
        /*0124*/ 	.word	0x000000ff
        /*0128*/ 	.word	0x00000020
        /*012c*/ 	.short	0x0100
        /*012e*/ 	.byte	0x05
	.zero		1


	//   ....[4]....
        /*0130*/ 	.word	0x000005f0
        /*0134*/ 	.word	0x000000ff
        /*0138*/ 	.word	0x00000010
        /*013c*/ 	.short	0x0100
        /*013e*/ 	.byte	0x05
	.zero		1


	//   ....[5]....
        /*0140*/ 	.word	0x00000600
        /*0144*/ 	.word	0x000000ff
        /*0148*/ 	.word	0x00000028
        /*014c*/ 	.short	0x0100
        /*014e*/ 	.byte	0x05
	.zero		1


	//   ....[6]....
        /*0150*/ 	.word	0x00000730
        /*0154*/ 	.word	0x000000ff
        /*0158*/ 	.word	0x00000030
        /*015c*/ 	.short	0x0100
        /*015e*/ 	.byte	0x07
	.zero		1


	//   ....[7]....
        /*0160*/ 	.word	0x00000740
        /*0164*/ 	.word	0x000000ff
        /*0168*/ 	.word	0x00000048
        /*016c*/ 	.short	0x0100
        /*016e*/ 	.byte	0x07
	.zero		1


	//   ....[8]....
        /*0170*/ 	.word	0x00000750
        /*0174*/ 	.word	0x000000ff
        /*0178*/ 	.word	0x00000038
        /*017c*/ 	.short	0x0100
        /*017e*/ 	.byte	0x07
	.zero		1


	//   ....[9]....
        /*0180*/ 	.word	0x00000760
        /*0184*/ 	.word	0x000000ff
        /*0188*/ 	.word	0x00000050
        /*018c*/ 	.short	0x0100
        /*018e*/ 	.byte	0x07
	.zero		1


	//   ....[10]....
        /*0190*/ 	.word	0x00000770
        /*0194*/ 	.word	0x000000ff
        /*0198*/ 	.word	0x00000040
        /*019c*/ 	.short	0x0100
        /*019e*/ 	.byte	0x07
	.zero		1


	//   ....[11]....
        /*01a0*/ 	.word	0x00000780
        /*01a4*/ 	.word	0x000000ff
        /*01a8*/ 	.word	0x00000058
        /*01ac*/ 	.short	0x0100
        /*01ae*/ 	.byte	0x07
	.zero		1


	//   ....[12]....
        /*01b0*/ 	.word	0x00000870
        /*01b4*/ 	.word	0x000000ff
        /*01b8*/ 	.word	0x00000060
        /*01bc*/ 	.short	0x0100
        /*01be*/ 	.byte	0x05
	.zero		1


	//   ....[13]....
        /*01c0*/ 	.word	0x00000880
        /*01c4*/ 	.word	0x000000ff
        /*01c8*/ 	.word	0x00000068
        /*01cc*/ 	.short	0x0100
        /*01ce*/ 	.byte	0x05
	.zero		1


	//   ....[14]....
        /*01d0*/ 	.word	0x000009c0
        /*01d4*/ 	.word	0x000000ff
        /*01d8*/ 	.word	0x00000070
        /*01dc*/ 	.short	0x0100
        /*01de*/ 	.byte	0x05
	.zero		1


	//   ....[15]....
        /*01e0*/ 	.word	0x000009d0
        /*01e4*/ 	.word	0x000000ff
        /*01e8*/ 	.word	0x00000080
        /*01ec*/ 	.short	0x0100
        /*01ee*/ 	.byte	0x05
	.zero		1


	//   ....[16]....
        /*01f0*/ 	.word	0x000009e0
        /*01f4*/ 	.word	0x000000ff
        /*01f8*/ 	.word	0x00000078
        /*01fc*/ 	.short	0x0100
        /*01fe*/ 	.byte	0x05
	.zero		1


	//   ....[17]....
        /*0200*/ 	.word	0x000009f0
        /*0204*/ 	.word	0x000000ff
        /*0208*/ 	.word	0x00000088
        /*020c*/ 	.short	0x0100
        /*020e*/ 	.byte	0x05
	.zero		1


	//   ....[18]....
        /*0210*/ 	.word	0x00000b20
        /*0214*/ 	.word	0x000000ff
        /*0218*/ 	.word	0x00000090
        /*021c*/ 	.short	0x0100
        /*021e*/ 	.byte	0x07
	.zero		1


	//   ....[19]....
        /*0220*/ 	.word	0x00000b30
        /*0224*/ 	.word	0x000000ff
        /*0228*/ 	.word	0x000000b0
        /*022c*/ 	.short	0x0100
        /*022e*/ 	.byte	0x07
	.zero		1


	//   ....[20]....
        /*0230*/ 	.word	0x00000b40
        /*0234*/ 	.word	0x000000ff
        /*0238*/ 	.word	0x00000098
        /*023c*/ 	.short	0x0100
        /*023e*/ 	.byte	0x07
	.zero		1


	//   ....[21]....
        /*0240*/ 	.word	0x00000b50
        /*0244*/ 	.word	0x000000ff
        /*0248*/ 	.word	0x000000b8
        /*024c*/ 	.short	0x0100
        /*024e*/ 	.byte	0x07
	.zero		1


	//   ....[22]....
        /*0250*/ 	.word	0x00000b60
        /*0254*/ 	.word	0x000000ff
        /*0258*/ 	.word	0x000000a0
        /*025c*/ 	.short	0x0100
        /*025e*/ 	.byte	0x07
	.zero		1


	//   ....[23]....
        /*0260*/ 	.word	0x00000b70
        /*0264*/ 	.word	0x000000ff
        /*0268*/ 	.word	0x000000c0
        /*026c*/ 	.short	0x0100
        /*026e*/ 	.byte	0x07
	.zero		1


	//   ....[24]....
        /*0270*/ 	.word	0x00000b80
        /*0274*/ 	.word	0x000000ff
        /*0278*/ 	.word	0x000000a8
        /*027c*/ 	.short	0x0100
        /*027e*/ 	.byte	0x07
	.zero		1


	//   ....[25]....
        /*0280*/ 	.word	0x00000b90
        /*0284*/ 	.word	0x000000ff
        /*0288*/ 	.word	0x000000c8
        /*028c*/ 	.short	0x0100
        /*028e*/ 	.byte	0x07
	.zero		1


	//   ....[26]....
        /*0290*/ 	.word	0x00000c80
        /*0294*/ 	.word	0x000000ff
        /*0298*/ 	.word	0x000000d0
        /*029c*/ 	.short	0x0100
        /*029e*/ 	.byte	0x05
	.zero		1


	//   ....[27]....
        /*02a0*/ 	.word	0x00000c90
        /*02a4*/ 	.word	0x000000ff
        /*02a8*/ 	.word	0x000000e0
        /*02ac*/ 	.short	0x0100
        /*02ae*/ 	.byte	0x05
	.zero		1


	//   ....[28]....
        /*02b0*/ 	.word	0x00000ca0
        /*02b4*/ 	.word	0x000000ff
        /*02b8*/ 	.word	0x000000d8
        /*02bc*/ 	.short	0x0100
        /*02be*/ 	.byte	0x05
	.zero		1


	//   ....[29]....
        /*02c0*/ 	.word	0x00000cb0
        /*02c4*/ 	.word	0x000000ff
        /*02c8*/ 	.word	0x000000e8
        /*02cc*/ 	.short	0x0100
        /*02ce*/ 	.byte	0x05
	.zero		1


	//   ....[30]....
        /*02d0*/ 	.word	0x00001580
        /*02d4*/ 	.word	0x00000002
        /*02d8*/ 	.word	0x000000e0
        /*02dc*/ 	.short	0x010a
        /*02de*/ 	.byte	0xff
	.zero		1


	//   ....[31]....
        /*02e0*/ 	.word	0x000015b0
        /*02e4*/ 	.word	0x00000002
        /*02e8*/ 	.word	0x000000d0
        /*02ec*/ 	.short	0x0101
        /*02ee*/ 	.byte	0xff
	.zero		1


	//   ....[32]....
        /*02f0*/ 	.word	0x00001680
        /*02f4*/ 	.word	0x000000ff
        /*02f8*/ 	.word	0x00000018
        /*02fc*/ 	.short	0x010a
        /*02fe*/ 	.byte	0x08
	.zero		1


	//   ....[33]....
        /*0300*/ 	.word	0x00001720
        /*0304*/ 	.word	0x000000ff
        /*0308*/ 	.word	0x00000018
        /*030c*/ 	.short	0x010a
        /*030e*/ 	.byte	0x21
	.zero		1


	//   ....[34]....
        /*0310*/ 	.word	0x00001870
        /*0314*/ 	.word	0x000000ff
        /*0318*/ 	.word	0x00000018
        /*031c*/ 	.short	0x010a
        /*031e*/ 	.byte	0x08
	.zero		1


	//   ....[35]....
        /*0320*/ 	.word	0x00001980
        /*0324*/ 	.word	0x000000ff
        /*0328*/ 	.word	0x00000068
        /*032c*/ 	.short	0x0101
        /*032e*/ 	.byte	0x04
	.zero		1


	//   ....[36]....
        /*0330*/ 	.word	0x000019a0
        /*0334*/ 	.word	0x000000ff
        /*0338*/ 	.word	0x00000018
        /*033c*/ 	.short	0x010a
        /*033e*/ 	.byte	0x08
	.zero		1


	//   ....[37]....
        /*0340*/ 	.word	0x00001a20
        /*0344*/ 	.word	0x000000ff
        /*0348*/ 	.word	0x00000018
        /*034c*/ 	.short	0x010a
        /*034e*/ 	.byte	0x11
	.zero		1


	//   ....[38]....
        /*0350*/ 	.word	0x00001b70
        /*0354*/ 	.word	0x000000ff
        /*0358*/ 	.word	0x00000018
        /*035c*/ 	.short	0x010a
        /*035e*/ 	.byte	0x08
	.zero		1


	//   ....[39]....
        /*0360*/ 	.word	0x00001cb0
        /*0364*/ 	.word	0x00000002
        /*0368*/ 	.word	0x00000070
        /*036c*/ 	.short	0x010a
        /*036e*/ 	.byte	0xff
	.zero		1


	//   ....[40]....
        /*0370*/ 	.word	0x00001d70
        /*0374*/ 	.word	0x00000002
        /*0378*/ 	.word	0x00000000
        /*037c*/ 	.short	0x0101
        /*037e*/ 	.byte	0xff
	.zero		1


	//   ....[41]....
        /*0380*/ 	.word	0x000022d0
        /*0384*/ 	.word	0x000000ff
        /*0388*/ 	.word	0x00000000
        /*038c*/ 	.short	0x010a
        /*038e*/ 	.byte	0x05
	.zero		1


	//   ....[42]....
        /*0390*/ 	.word	0x00002360
        /*0394*/ 	.word	0x000000ff
        /*0398*/ 	.word	0x00000000
        /*039c*/ 	.short	0x010a
        /*039e*/ 	.byte	0x05
	.zero		1


	//   ....[43]....
        /*03a0*/ 	.word	0x00002400
        /*03a4*/ 	.word	0x00000000
        /*03a8*/ 	.word	0x00000000
        /*03ac*/ 	.short	0x010a
        /*03ae*/ 	.byte	0xff
	.zero		1


	//   ....[44]....
        /*03b0*/ 	.word	0x00002520
        /*03b4*/ 	.word	0x00000000
        /*03b8*/ 	.word	0x000000d0
        /*03bc*/ 	.short	0x010a
        /*03be*/ 	.byte	0xff
	.zero		1


	//   ....[45]....
        /*03c0*/ 	.word	0x00002590
        /*03c4*/ 	.word	0x00000000
        /*03c8*/ 	.word	0x00000000
        /*03cc*/ 	.short	0x0101
        /*03ce*/ 	.byte	0xff
	.zero		1


	//   ....[46]....
        /*03d0*/ 	.word	0x000025b0
        /*03d4*/ 	.word	0x000000ff
        /*03d8*/ 	.word	0x00000080
        /*03dc*/ 	.short	0x010a
        /*03de*/ 	.byte	0x05
	.zero		1


	//   ....[47]....
        /*03e0*/ 	.word	0x000026d0
        /*03e4*/ 	.word	0x00000000
        /*03e8*/ 	.word	0x00000070
        /*03ec*/ 	.short	0x010a
        /*03ee*/ 	.byte	0xff
	.zero		1


	//   ....[48]....
        /*03f0*/ 	.word	0x000027d0
        /*03f4*/ 	.word	0x00000000
        /*03f8*/ 	.word	0x00000000
        /*03fc*/ 	.short	0x0101
        /*03fe*/ 	.byte	0xff
	.zero		1


	//   ....[49]....
        /*0400*/ 	.word	0x00002860
        /*0404*/ 	.word	0x000000ff
        /*0408*/ 	.word	0x00000080
        /*040c*/ 	.short	0x0106
        /*040e*/ 	.byte	0x05
	.zero		1


	//   ....[50]....
        /*0410*/ 	.word	0x00002880
        /*0414*/ 	.word	0x000000ff
        /*0418*/ 	.word	0x00000080
        /*041c*/ 	.short	0x010a
        /*041e*/ 	.byte	0x05
	.zero		1


	//   ....[51]....
        /*0420*/ 	.word	0x00002910
        /*0424*/ 	.word	0x000000ff
        /*0428*/ 	.word	0x00000080
        /*042c*/ 	.short	0x0106
        /*042e*/ 	.byte	0x04
	.zero		1


	//   ....[52]....
        /*0430*/ 	.word	0x00002950
        /*0434*/ 	.word	0x00000000
        /*0438*/ 	.word	0x00000080
        /*043c*/ 	.short	0x010a
        /*043e*/ 	.byte	0xff
	.zero		1


	//   ....[53]....
        /*0440*/ 	.word	0x00002e90
        /*0444*/ 	.word	0x00000000
        /*0448*/ 	.word	0x00000070
        /*044c*/ 	.short	0x010a
        /*044e*/ 	.byte	0xff
	.zero		1


	//   ....[54]....
        /*0450*/ 	.word	0x00002fa0
        /*0454*/ 	.word	0x00000003
        /*0458*/ 	.word	0x00000000
        /*045c*/ 	.short	0x0101
        /*045e*/ 	.byte	0xff
	.zero		1


	//   ....[55]....
        /*0460*/ 	.word	0x00002fb0
        /*0464*/ 	.word	0x000000ff
        /*0468*/ 	.word	0x00000000
        /*046c*/ 	.short	0x010a
        /*046e*/ 	.byte	0x06
	.zero		1


	//   ....[56]....
        /*0470*/ 	.word	0x00002fd0
        /*0474*/ 	.word	0x000000ff
        /*0478*/ 	.word	0x000000b0
        /*047c*/ 	.short	0x010a
        /*047e*/ 	.byte	0x07
	.zero		1


	//   ....[57]....
        /*0480*/ 	.word	0x000030a0
        /*0484*/ 	.word	0x000000ff
        /*0488*/ 	.word	0x00000000
        /*048c*/ 	.short	0x010a
        /*048e*/ 	.byte	0x06
	.zero		1


	//   ....[58]....
        /*0490*/ 	.word	0x000031d0
        /*0494*/ 	.word	0x000000ff
        /*0498*/ 	.word	0x00000000
        /*049c*/ 	.short	0x010a
        /*049e*/ 	.byte	0x1a
	.zero		1


	//   ....[59]....
        /*04a0*/ 	.word	0x00003470
        /*04a4*/ 	.word	0x000000ff
        /*04a8*/ 	.word	0x00000000
        /*04ac*/ 	.short	0x010a
        /*04ae*/ 	.byte	0x06
	.zero		1


	//   ....[60]....
        /*04b0*/ 	.word	0x00003500
        /*04b4*/ 	.word	0x000000ff
        /*04b8*/ 	.word	0x00000000
        /*04bc*/ 	.short	0x010a
        /*04be*/ 	.byte	0x06
	.zero		1


	//   ....[61]....
        /*04c0*/ 	.word	0x00003590
        /*04c4*/ 	.word	0x000000ff
        /*04c8*/ 	.word	0x00000000
        /*04cc*/ 	.short	0x010a
        /*04ce*/ 	.byte	0x06
	.zero		1


	//   ....[62]....
        /*04d0*/ 	.word	0x00003620
        /*04d4*/ 	.word	0x000000ff
        /*04d8*/ 	.word	0x00000000
        /*04dc*/ 	.short	0x010a
        /*04de*/ 	.byte	0x07
	.zero		1


	//   ....[63]....
        /*04e0*/ 	.word	0x00003a60
        /*04e4*/ 	.word	0x00000000
        /*04e8*/ 	.word	0x00000070
        /*04ec*/ 	.short	0x010a
        /*04ee*/ 	.byte	0xff
	.zero		1


	//   ....[64]....
        /*04f0*/ 	.word	0x00003b20
        /*04f4*/ 	.word	0x00000000
        /*04f8*/ 	.word	0x00000000
        /*04fc*/ 	.short	0x0101
        /*04fe*/ 	.byte	0xff
	.zero		1


	//   ....[65]....
        /*0500*/ 	.word	0x00003e40
        /*0504*/ 	.word	0x000000ff
        /*0508*/ 	.word	0x00000068
        /*050c*/ 	.short	0x010a
        /*050e*/ 	.byte	0x07
	.zero		1


	//   ....[66]....
        /*0510*/ 	.word	0x00004060
        /*0514*/ 	.word	0x000000ff
        /*0518*/ 	.word	0x00000048
        /*051c*/ 	.short	0x010a
        /*051e*/ 	.byte	0x0f
	.zero		1


	//   ....[67]....
        /*0520*/ 	.word	0x00004260
        /*0524*/ 	.word	0x000000ff
        /*0528*/ 	.word	0x00000030
        /*052c*/ 	.short	0x010b
        /*052e*/ 	.byte	0x0f
	.zero		1


	//   ....[68]....
        /*0530*/ 	.word	0x000042b0
        /*0534*/ 	.word	0x000000ff
        /*0538*/ 	.word	0x00000000
        /*053c*/ 	.short	0x0101
        /*053e*/ 	.byte	0x10
	.zero		1


	//   ....[69]....
        /*0540*/ 	.word	0x000042f0
        /*0544*/ 	.word	0x000000ff
        /*0548*/ 	.word	0x00000048
        /*054c*/ 	.short	0x010a
        /*054e*/ 	.byte	0x0d
	.zero		1


	//   ....[70]....
        /*0550*/ 	.word	0x00004530
        /*0554*/ 	.word	0x000000ff
        /*0558*/ 	.word	0x00000030
        /*055c*/ 	.short	0x010b
        /*055e*/ 	.byte	0x0d
	.zero		1


	//   ....[71]....
        /*0560*/ 	.word	0x000045a0
        /*0564*/ 	.word	0x000000ff
        /*0568*/ 	.word	0x00000000
        /*056c*/ 	.short	0x0101
        /*056e*/ 	.byte	0x0f
	.zero		1


	//   ....[72]....
        /*0570*/ 	.word	0x000045f0
        /*0574*/ 	.word	0x000000ff
        /*0578*/ 	.word	0x00000000
        /*057c*/ 	.short	0x010a
        /*057e*/ 	.byte	0x04
	.zero		1


	//   ....[73]....
        /*0580*/ 	.word	0x00004680
        /*0584*/ 	.word	0x000000ff
        /*0588*/ 	.word	0x00000000
        /*058c*/ 	.short	0x010a
        /*058e*/ 	.byte	0x04
	.zero		1


	//   ....[74]....
        /*0590*/ 	.word	0x00004720
        /*0594*/ 	.word	0x00000000
        /*0598*/ 	.word	0x00000000
        /*059c*/ 	.short	0x010a
        /*059e*/ 	.byte	0xff
	.zero		1


	//   ....[75]....
        /*05a0*/ 	.word	0x00004a60
        /*05a4*/ 	.word	0x00000000
        /*05a8*/ 	.word	0x00000070
        /*05ac*/ 	.short	0x010a
        /*05ae*/ 	.byte	0xff
	.zero		1


	//   ....[76]....
        /*05b0*/ 	.word	0x00004b70
        /*05b4*/ 	.word	0x00000000
        /*05b8*/ 	.word	0x00000000
        /*05bc*/ 	.short	0x0101
        /*05be*/ 	.byte	0xff
	.zero		1


	//   ....[77]....
        /*05c0*/ 	.word	0x00005610
        /*05c4*/ 	.word	0x00000000
        /*05c8*/ 	.word	0x00000030
        /*05cc*/ 	.short	0x010a
        /*05ce*/ 	.byte	0xff
	.zero		1


	//   ....[78]....
        /*05d0*/ 	.word	0x00005680
        /*05d4*/ 	.word	0x00000049
        /*05d8*/ 	.word	0x00000090
        /*05dc*/ 	.short	0x010a
        /*05de*/ 	.byte	0xff
	.zero		1


	//   ....[79]....
        /*05e0*/ 	.word	0x00005770
        /*05e4*/ 	.word	0x00000000
        /*05e8*/ 	.word	0x00000030
        /*05ec*/ 	.short	0x010a
        /*05ee*/ 	.byte	0xff
	.zero		1


	//   ....[80]....
        /*05f0*/ 	.word	0x000058a0
        /*05f4*/ 	.word	0x00000049
        /*05f8*/ 	.word	0x00000090
        /*05fc*/ 	.short	0x010a
        /*05fe*/ 	.byte	0xff
	.zero		1


	//   ....[81]....
        /*0600*/ 	.word	0x000063b0
        /*0604*/ 	.word	0x00000000
        /*0608*/ 	.word	0x00000000
        /*060c*/ 	.short	0x0101
        /*060e*/ 	.byte	0xff
	.zero		1


	//   ....[82]....
        /*0610*/ 	.word	0x000063c0
        /*0614*/ 	.word	0x00000002
        /*0618*/ 	.word	0x00000030
        /*061c*/ 	.short	0x010a
        /*061e*/ 	.byte	0xff
	.zero		1


	//   ....[83]....
        /*0620*/ 	.word	0x00006490
        /*0624*/ 	.word	0x00000002
        /*0628*/ 	.word	0x00000030
        /*062c*/ 	.short	0x010a
        /*062e*/ 	.byte	0xff
	.zero		1


	//   ....[84]....
        /*0630*/ 	.word	0x000067e0
        /*0634*/ 	.word	0x000000ff
        /*0638*/ 	.word	0x00000000
        /*063c*/ 	.short	0x0101
        /*063e*/ 	.byte	0x05
	.zero		1


	//   ....[85]....
        /*0640*/ 	.word	0x00007130
        /*0644*/ 	.word	0x00000000
        /*0648*/ 	.word	0x00000000
        /*064c*/ 	.short	0x0101
        /*064e*/ 	.byte	0xff
	.zero		1


	//   ....[86]....
        /*0650*/ 	.word	0x000073a0
        /*0654*/ 	.word	0x000000ff
        /*0658*/ 	.word	0x00000000
        /*065c*/ 	.short	0x0101
        /*065e*/ 	.byte	0x04
	.zero		1


	//   ....[87]....
        /*0660*/ 	.word	0x000073c0
        /*0664*/ 	.word	0x00000002
        /*0668*/ 	.word	0x000000e0
        /*066c*/ 	.short	0x010a
        /*066e*/ 	.byte	0xff
	.zero		1


	//   ....[88]....
        /*0670*/ 	.word	0x00007420
        /*0674*/ 	.word	0x00000002
        /*0678*/ 	.word	0x00000018
        /*067c*/ 	.short	0x010a
        /*067e*/ 	.byte	0xff
	.zero		1


	//   ....[89]....
        /*0680*/ 	.word	0x00007480
        /*0684*/ 	.word	0x00000002
        /*0688*/ 	.word	0x00000018
        /*068c*/ 	.short	0x010a
        /*068e*/ 	.byte	0xff
	.zero		1


	//   ....[90]....
        /*0690*/ 	.word	0x000074d0
        /*0694*/ 	.word	0x00000002
        /*0698*/ 	.word	0x00000070
        /*069c*/ 	.short	0x010a
        /*069e*/ 	.byte	0xff
	.zero		1


	//   ....[91]....
        /*06a0*/ 	.word	0x00007530
        /*06a4*/ 	.word	0x00000000
        /*06a8*/ 	.word	0x00000000
        /*06ac*/ 	.short	0x010a
        /*06ae*/ 	.byte	0xff
	.zero		1


	//   ....[92]....
        /*06b0*/ 	.word	0x00007590
        /*06b4*/ 	.word	0x00000000
        /*06b8*/ 	.word	0x00000000
        /*06bc*/ 	.short	0x010a
        /*06be*/ 	.byte	0xff
	.zero		1


	//   ....[93]....
        /*06c0*/ 	.word	0x000075e0
        /*06c4*/ 	.word	0x00000000
        /*06c8*/ 	.word	0x000000d0
        /*06cc*/ 	.short	0x010a
        /*06ce*/ 	.byte	0xff
	.zero		1


	//   ....[94]....
        /*06d0*/ 	.word	0x00007640
        /*06d4*/ 	.word	0x00000000
        /*06d8*/ 	.word	0x00000080
        /*06dc*/ 	.short	0x010a
        /*06de*/ 	.byte	0xff
	.zero		1


	//   ....[95]....
        /*06e0*/ 	.word	0x00007690
        /*06e4*/ 	.word	0x00000000
        /*06e8*/ 	.word	0x00000070
        /*06ec*/ 	.short	0x010a
        /*06ee*/ 	.byte	0xff
	.zero		1


	//   ....[96]....
        /*06f0*/ 	.word	0x000076f0
        /*06f4*/ 	.word	0x00000000
        /*06f8*/ 	.word	0x00000080
        /*06fc*/ 	.short	0x010a
        /*06fe*/ 	.byte	0xff
	.zero		1


	//   ....[97]....
        /*0700*/ 	.word	0x00007740
        /*0704*/ 	.word	0x00000000
        /*0708*/ 	.word	0x00000070
        /*070c*/ 	.short	0x010a
        /*070e*/ 	.byte	0xff
	.zero		1


	//   ....[98]....
        /*0710*/ 	.word	0x000077a0
        /*0714*/ 	.word	0x00000002
        /*0718*/ 	.word	0x000000b0
        /*071c*/ 	.short	0x010a
        /*071e*/ 	.byte	0xff
	.zero		1


	//   ....[99]....
        /*0720*/ 	.word	0x00007800
        /*0724*/ 	.word	0x00000000
        /*0728*/ 	.word	0x00000000
        /*072c*/ 	.short	0x010a
        /*072e*/ 	.byte	0xff
	.zero		1


	//   ....[100]....
        /*0730*/ 	.word	0x00007860
        /*0734*/ 	.word	0x00000000
        /*0738*/ 	.word	0x00000000
        /*073c*/ 	.short	0x010a
        /*073e*/ 	.byte	0xff
	.zero		1


	//   ....[101]....
        /*0740*/ 	.word	0x000078c0
        /*0744*/ 	.word	0x00000000
        /*0748*/ 	.word	0x00000000
        /*074c*/ 	.short	0x010a
        /*074e*/ 	.byte	0xff
	.zero		1


	//   ....[102]....
        /*0750*/ 	.word	0x00007920
        /*0754*/ 	.word	0x00000000
        /*0758*/ 	.word	0x00000000
        /*075c*/ 	.short	0x010a
        /*075e*/ 	.byte	0xff
	.zero		1


	//   ....[103]....
        /*0760*/ 	.word	0x00007980
        /*0764*/ 	.word	0x00000000
        /*0768*/ 	.word	0x00000000
        /*076c*/ 	.short	0x010a
        /*076e*/ 	.byte	0xff
	.zero		1


	//   ....[104]....
        /*0770*/ 	.word	0x000079d0
        /*0774*/ 	.word	0x00000000
        /*0778*/ 	.word	0x00000070
        /*077c*/ 	.short	0x010a
        /*077e*/ 	.byte	0xff
	.zero		1


	//   ....[105]....
        /*0780*/ 	.word	0x00007a30
        /*0784*/ 	.word	0x00000000
        /*0788*/ 	.word	0x00000068
        /*078c*/ 	.short	0x010a
        /*078e*/ 	.byte	0xff
	.zero		1


	//   ....[106]....
        /*0790*/ 	.word	0x00007a90
        /*0794*/ 	.word	0x00000000
        /*0798*/ 	.word	0x00000048
        /*079c*/ 	.short	0x010a
        /*079e*/ 	.byte	0xff
	.zero		1


	//   ....[107]....
        /*07a0*/ 	.word	0x00007af0
        /*07a4*/ 	.word	0x00000000
        /*07a8*/ 	.word	0x00000048
        /*07ac*/ 	.short	0x010a
        /*07ae*/ 	.byte	0xff
	.zero		1


	//   ....[108]....
        /*07b0*/ 	.word	0x00007b50
        /*07b4*/ 	.word	0x00000000
        /*07b8*/ 	.word	0x00000000
        /*07bc*/ 	.short	0x010a
        /*07be*/ 	.byte	0xff
	.zero		1


	//   ....[109]....
        /*07c0*/ 	.word	0x00007bb0
        /*07c4*/ 	.word	0x00000000
        /*07c8*/ 	.word	0x00000000
        /*07cc*/ 	.short	0x010a
        /*07ce*/ 	.byte	0xff
	.zero		1


	//   ....[110]....
        /*07d0*/ 	.word	0x00007c00
        /*07d4*/ 	.word	0x00000000
        /*07d8*/ 	.word	0x00000070
        /*07dc*/ 	.short	0x010a
        /*07de*/ 	.byte	0xff
	.zero		1


	//   ....[111]....
        /*07e0*/ 	.word	0x00007c50
        /*07e4*/ 	.word	0x00000000
        /*07e8*/ 	.word	0x00000030
        /*07ec*/ 	.short	0x010a
        /*07ee*/ 	.byte	0xff
	.zero		1


	//   ....[112]....
        /*07f0*/ 	.word	0x00007ca0
        /*07f4*/ 	.word	0x00000049
        /*07f8*/ 	.word	0x00000090
        /*07fc*/ 	.short	0x010a
        /*07fe*/ 	.byte	0xff
	.zero		1


	//   ....[113]....
        /*0800*/ 	.word	0x00007cf0
        /*0804*/ 	.word	0x00000002
        /*0808*/ 	.word	0x00000030
        /*080c*/ 	.short	0x010a
        /*080e*/ 	.byte	0xff
	.zero		1


	//----- nvinfo : EIATTR_NUM_MBARRIERS
	.align		4
.L_47:
        /*0810*/ 	.byte	0x03, 0x38
        /*0812*/ 	.short	0x001e


	//----- nvinfo : EIATTR_EXIT_INSTR_OFFSETS
	.align		4
        /*0814*/ 	.byte	0x04, 0x1c
        /*0816*/ 	.short	(.L_49 - .L_48)


	//   ....[0]....
.L_48:
        /*0818*/ 	.word	0x00002430


	//   ....[1]....
        /*081c*/ 	.word	0x00002920


	//   ....[2]....
        /*0820*/ 	.word	0x00002980


	//   ....[3]....
        /*0824*/ 	.word	0x00003880


	//   ....[4]....
        /*0828*/ 	.word	0x00004750


	//   ....[5]....
        /*082c*/ 	.word	0x00004790


	//   ....[6]....
        /*0830*/ 	.word	0x00007290


	//   ....[7]....
        /*0834*/ 	.word	0x00007310


	//   ....[8]....
        /*0838*/ 	.word	0x00007340


	//   ....[9]....
        /*083c*/ 	.word	0x000073b0


	//----- nvinfo : EIATTR_MAX_THREADS
	.align		4
.L_49:
        /*0840*/ 	.byte	0x04, 0x05
        /*0842*/ 	.short	(.L_51 - .L_50)
.L_50:
        /*0844*/ 	.word	0x00000100
        /*0848*/ 	.word	0x00000001
        /*084c*/ 	.word	0x00000001


	//----- nvinfo : EIATTR_CRS_STACK_SIZE
	.align		4
.L_51:
        /*0850*/ 	.byte	0x04, 0x1e
        /*0852*/ 	.short	(.L_53 - .L_52)
.L_52:
        /*0854*/ 	.word	0x00000000


	//----- nvinfo : EIATTR_CBANK_PARAM_SIZE
	.align		4
.L_53:
        /*0858*/ 	.byte	0x03, 0x19
        /*085a*/ 	.short	0x0800


	//----- nvinfo : EIATTR_PARAM_CBANK
	.align		4
        /*085c*/ 	.byte	0x04, 0x0a
        /*085e*/ 	.short	(.L_55 - .L_54)
	.align		4
.L_54:
        /*0860*/ 	.word	index@(.nv.constant0._ZN7cutlass13device_kernelINS_4gemm6kernel13GemmUniversalIN4cute5tupleIJiiiiEEENS1_10collective13CollectiveMmaINS1_35MainloopSm100TmaUmmaWarpSpecializedILi3ELi2ELi4ENS5_IJNS4_1CILi1EEESB_SB_EEEEENS5_IJNSA_ILi128EEENSA_ILi64EEESF_EEENS_6half_tENS5_IJlSB_lEEESH_SI_NS4_8TiledMMAINS4_8MMA_AtomIJNS4_20SM100_MMA_F16BF16_SSISH_SH_fLi128ELi64ELNS4_4UMMA5MajorE0ELSN_0ELNSM_7ScaleInE0ELSO_0EEEEEENS4_6LayoutISC_NS5_IJNSA_ILi0EEESS_SS_EEEEENS5_IJNS4_10UnderscoreESV_SV_EEEEENS4_13SM90_TMA_LOADENS4_14ComposedLayoutINS4_7SwizzleILi3ELi4ELi3EEENS4_18smem_ptr_flag_bitsILi16EEENSR_INS5_IJNSA_ILi8EEESF_EEENS5_IJSF_SB_EEEEEEEvNS4_8identityESY_S18_vS19_EENS_8epilogue10collective18CollectiveEpilogueINS1B_23Sm100TmaWarpSpecializedILi3ELi2ELi32ELb1ELb0EEEJSG_NS5_IJNSR_ISE_SB_EENSR_INSA_ILi32EEESB_EEEEESH_SI_SH_SI_NS1B_6fusion15FusionCallbacksIS1F_NS1K_17LinearCombinationISH_fSH_fLNS_15FloatRoundStyleE2EEESG_S1J_JEEENS4_5SM1004TMEM4LOAD26SM100_TMEM_LOAD_32dp32b32xESY_NSZ_INS10_ILi2ELi4ELi3EEES13_NSR_INS5_IJS14_S1H_EEENS5_IJS1H_SB_EEEEEEENS4_39AutoVectorizingCopyWithAssumedAlignmentILi128EEENS4_14SM90_TMA_STOREES1Y_S20_S20_EEEvvEEEEvNT_6ParamsE)
        /*0864*/ 	.short	0x0380
        /*0866*/ 	.short	0x0800


	//----- nvinfo : EIATTR_SW_WAR
	.align		4
.L_55:
        /*0868*/ 	.byte	0x04, 0x36
        /*086a*/ 	.short	(.L_57 - .L_56)
.L_56:
        /*086c*/ 	.word	0x00000008
.L_57:


//--------------------- .nv.callgraph             --------------------------
	.section	.nv.callgraph,"",@"SHT_CUDA_CALLGRAPH"
	.align	4
	.sectionentsize	8
	.align		4
        /*0000*/ 	.word	0x00000000
	.align		4
        /*0004*/ 	.word	0xffffffff
	.align		4
        /*0008*/ 	.word	index@(_ZN7cutlass13device_kernelINS_4gemm6kernel13GemmUniversalIN4cute5tupleIJiiiiEEENS1_10collective13CollectiveMmaINS1_35MainloopSm100TmaUmmaWarpSpecializedILi3ELi2ELi4ENS5_IJNS4_1CILi1EEESB_SB_EEEEENS5_IJNSA_ILi128EEENSA_ILi64EEESF_EEENS_6half_tENS5_IJlSB_lEEESH_SI_NS4_8TiledMMAINS4_8MMA_AtomIJNS4_20SM100_MMA_F16BF16_SSISH_SH_fLi128ELi64ELNS4_4UMMA5MajorE0ELSN_0ELNSM_7ScaleInE0ELSO_0EEEEEENS4_6LayoutISC_NS5_IJNSA_ILi0EEESS_SS_EEEEENS5_IJNS4_10UnderscoreESV_SV_EEEEENS4_13SM90_TMA_LOADENS4_14ComposedLayoutINS4_7SwizzleILi3ELi4ELi3EEENS4_18smem_ptr_flag_bitsILi16EEENSR_INS5_IJNSA_ILi8EEESF_EEENS5_IJSF_SB_EEEEEEEvNS4_8identityESY_S18_vS19_EENS_8epilogue10collective18CollectiveEpilogueINS1B_23Sm100TmaWarpSpecializedILi3ELi2ELi32ELb1ELb0EEEJSG_NS5_IJNSR_ISE_SB_EENSR_INSA_ILi32EEESB_EEEEESH_SI_SH_SI_NS1B_6fusion15FusionCallbacksIS1F_NS1K_17LinearCombinationISH_fSH_fLNS_15FloatRoundStyleE2EEESG_S1J_JEEENS4_5SM1004TMEM4LOAD26SM100_TMEM_LOAD_32dp32b32xESY_NSZ_INS10_ILi2ELi4ELi3EEES13_NSR_INS5_IJS14_S1H_EEENS5_IJS1H_SB_EEEEEEENS4_39AutoVectorizingCopyWithAssumedAlignmentILi128EEENS4_14SM90_TMA_STOREES1Y_S20_S20_EEEvvEEEEvNT_6ParamsE)
	.align		4
        /*000c*/ 	.word	index@(__assertfail)
	.align		4
        /*0010*/ 	.word	0x00000000
	.align		4
        /*0014*/ 	.word	0xfffffffe
	.align		4
        /*0018*/ 	.word	0x00000000
	.align		4
        /*001c*/ 	.word	0xfffffffd
	.align		4
        /*0020*/ 	.word	0x00000000
	.align		4
        /*0024*/ 	.word	0xfffffffc


//--------------------- .nv.constant4             --------------------------
	.section	.nv.constant4,"a",@progbits
	.align	8
	.align		8
.nv.constant4:
        /*0000*/ 	.dword	__assertfail
	.align		8
        /*0008*/ 	.dword	__unnamed_1
	.align		8
        /*0010*/ 	.dword	__unnamed_2
	.align		8
        /*0018*/ 	.dword	_ZN40_INTERNAL_2d3494d0_4_k_cu_718d391d_246974cuda3std3__45__cpo5beginE
	.align		8
        /*0020*/ 	.dword	_ZN40_INTERNAL_2d3494d0_4_k_cu_718d391d_246974cuda3std3__45__cpo3endE
	.align		8
        /*0028*/ 	.dword	_ZN40_INTERNAL_2d3494d0_4_k_cu_718d391d_246974cuda3std3__45__cpo6cbeginE
	.align		8
        /*0030*/ 	.dword	_ZN40_INTERNAL_2d3494d0_4_k_cu_718d391d_246974cuda3std3__45__cpo4cendE
	.align		8
        /*0038*/ 	.dword	_ZN40_INTERNAL_2d3494d0_4_k_cu_718d391d_246974cuda3std3__442_GLOBAL__N__2d3494d0_4_k_cu_718d391d_246976ignoreE
	.align		8
        /*0040*/ 	.dword	_ZN40_INTERNAL_2d3494d0_4_k_cu_718d391d_246974cuda3std3__419piecewise_constructE
	.align		8
        /*0048*/ 	.dword	_ZN40_INTERNAL_2d3494d0_4_k_cu_718d391d_246974cuda3std3__48in_placeE
	.align		8
        /*0050*/ 	.dword	_ZN40_INTERNAL_2d3494d0_4_k_cu_718d391d_246974cuda3std6ranges3__45__cpo4swapE
	.align		8
        /*0058*/ 	.dword	_ZN40_INTERNAL_2d3494d0_4_k_cu_718d391d_246974cuda3std6ranges3__45__cpo9iter_moveE
	.align		8
        /*0060*/ 	.dword	_ZN40_INTERNAL_2d3494d0_4_k_cu_718d391d_246974cute7productE
	.align		8
        /*0068*/ 	.dword	_ZN40_INTERNAL_2d3494d0_4_k_cu_718d391d_246974cute1_E
	.align		8
        /*0070*/ 	.dword	$str$25
	.align		8
        /*0078*/ 	.dword	$str$26
	.align		8
        /*0080*/ 	.dword	$str$27
	.align		8
        /*0088*/ 	.dword	$str$28


//--------------------- .text._ZN7cutlass13device_kernelINS_4gemm6kernel13GemmUniversalIN4cute5tupleIJiiiiEEENS1_10collective13CollectiveMmaINS1_35MainloopSm100TmaUmmaWarpSpecializedILi3ELi2ELi4ENS5_IJNS4_1CILi1EEESB_SB_EEEEENS5_IJNSA_ILi128EEENSA_ILi64EEESF_EEENS_6half_tENS5_IJlSB_lEEESH_SI_NS4_8TiledMMAINS4_8MMA_AtomIJNS4_20SM100_MMA_F16BF16_SSISH_SH_fLi128ELi64ELNS4_4UMMA5MajorE0ELSN_0ELNSM_7ScaleInE0ELSO_0EEEEEENS4_6LayoutISC_NS5_IJNSA_ILi0EEESS_SS_EEEEENS5_IJNS4_10UnderscoreESV_SV_EEEEENS4_13SM90_TMA_LOADENS4_14ComposedLayoutINS4_7SwizzleILi3ELi4ELi3EEENS4_18smem_ptr_flag_bitsILi16EEENSR_INS5_IJNSA_ILi8EEESF_EEENS5_IJSF_SB_EEEEEEEvNS4_8identityESY_S18_vS19_EENS_8epilogue10collective18CollectiveEpilogueINS1B_23Sm100TmaWarpSpecializedILi3ELi2ELi32ELb1ELb0EEEJSG_NS5_IJNSR_ISE_SB_EENSR_INSA_ILi32EEESB_EEEEESH_SI_SH_SI_NS1B_6fusion15FusionCallbacksIS1F_NS1K_17LinearCombinationISH_fSH_fLNS_15FloatRoundStyleE2EEESG_S1J_JEEENS4_5SM1004TMEM4LOAD26SM100_TMEM_LOAD_32dp32b32xESY_NSZ_INS10_ILi2ELi4ELi3EEES13_NSR_INS5_IJS14_S1H_EEENS5_IJS1H_SB_EEEEEEENS4_39AutoVectorizingCopyWithAssumedAlignmentILi128EEENS4_14SM90_TMA_STOREES1Y_S20_S20_EEEvvEEEEvNT_6ParamsE --------------------------
	.section	.text._ZN7cutlass13device_kernelINS_4gemm6kernel13GemmUniversalIN4cute5tupleIJiiiiEEENS1_10collective13CollectiveMmaINS1_35MainloopSm100TmaUmmaWarpSpecializedILi3ELi2ELi4ENS5_IJNS4_1CILi1EEESB_SB_EEEEENS5_IJNSA_ILi128EEENSA_ILi64EEESF_EEENS_6half_tENS5_IJlSB_lEEESH_SI_NS4_8TiledMMAINS4_8MMA_AtomIJNS4_20SM100_MMA_F16BF16_SSISH_SH_fLi128ELi64ELNS4_4UMMA5MajorE0ELSN_0ELNSM_7ScaleInE0ELSO_0EEEEEENS4_6LayoutISC_NS5_IJNSA_ILi0EEESS_SS_EEEEENS5_IJNS4_10UnderscoreESV_SV_EEEEENS4_13SM90_TMA_LOADENS4_14ComposedLayoutINS4_7SwizzleILi3ELi4ELi3EEENS4_18smem_ptr_flag_bitsILi16EEENSR_INS5_IJNSA_ILi8EEESF_EEENS5_IJSF_SB_EEEEEEEvNS4_8identityESY_S18_vS19_EENS_8epilogue10collective18CollectiveEpilogueINS1B_23Sm100TmaWarpSpecializedILi3ELi2ELi32ELb1ELb0EEEJSG_NS5_IJNSR_ISE_SB_EENSR_INSA_ILi32EEESB_EEEEESH_SI_SH_SI_NS1B_6fusion15FusionCallbacksIS1F_NS1K_17LinearCombinationISH_fSH_fLNS_15FloatRoundStyleE2EEESG_S1J_JEEENS4_5SM1004TMEM4LOAD26SM100_TMEM_LOAD_32dp32b32xESY_NSZ_INS10_ILi2ELi4ELi3EEES13_NSR_INS5_IJS14_S1H_EEENS5_IJS1H_SB_EEEEEEENS4_39AutoVectorizingCopyWithAssumedAlignmentILi128EEENS4_14SM90_TMA_STOREES1Y_S20_S20_EEEvvEEEEvNT_6ParamsE,"ax",@progbits
	.align	128
.text._ZN7cutlass13device_kernelINS_4gemm6kernel13GemmUniversalIN4cute5tupleIJiiiiEEENS1_10collective13CollectiveMmaINS1_35MainloopSm100TmaUmmaWarpSpecializedILi3ELi2ELi4ENS5_IJNS4_1CILi1EEESB_SB_EEEEENS5_IJNSA_ILi128EEENSA_ILi64EEESF_EEENS_6half_tENS5_IJlSB_lEEESH_SI_NS4_8TiledMMAINS4_8MMA_AtomIJNS4_20SM100_MMA_F16BF16_SSISH_SH_fLi128ELi64ELNS4_4UMMA5MajorE0ELSN_0ELNSM_7ScaleInE0ELSO_0EEEEEENS4_6LayoutISC_NS5_IJNSA_ILi0EEESS_SS_EEEEENS5_IJNS4_10UnderscoreESV_SV_EEEEENS4_13SM90_TMA_LOADENS4_14ComposedLayoutINS4_7SwizzleILi3ELi4ELi3EEENS4_18smem_ptr_flag_bitsILi16EEENSR_INS5_IJNSA_ILi8EEESF_EEENS5_IJSF_SB_EEEEEEEvNS4_8identityESY_S18_vS19_EENS_8epilogue10collective18CollectiveEpilogueINS1B_23Sm100TmaWarpSpecializedILi3ELi2ELi32ELb1ELb0EEEJSG_NS5_IJNSR_ISE_SB_EENSR_INSA_ILi32EEESB_EEEEESH_SI_SH_SI_NS1B_6fusion15FusionCallbacksIS1F_NS1K_17LinearCombinationISH_fSH_fLNS_15FloatRoundStyleE2EEESG_S1J_JEEENS4_5SM1004TMEM4LOAD26SM100_TMEM_LOAD_32dp32b32xESY_NSZ_INS10_ILi2ELi4ELi3EEES13_NSR_INS5_IJS14_S1H_EEENS5_IJS1H_SB_EEEEEEENS4_39AutoVectorizingCopyWithAssumedAlignmentILi128EEENS4_14SM90_TMA_STOREES1Y_S20_S20_EEEvvEEEEvNT_6ParamsE:
        .type           _ZN7cutlass13device_kernelINS_4gemm6kernel13GemmUniversalIN4cute5tupleIJiiiiEEENS1_10collective13CollectiveMmaINS1_35MainloopSm100TmaUmmaWarpSpecializedILi3ELi2ELi4ENS5_IJNS4_1CILi1EEESB_SB_EEEEENS5_IJNSA_ILi128EEENSA_ILi64EEESF_EEENS_6half_tENS5_IJlSB_lEEESH_SI_NS4_8TiledMMAINS4_8MMA_AtomIJNS4_20SM100_MMA_F16BF16_SSISH_SH_fLi128ELi64ELNS4_4UMMA5MajorE0ELSN_0ELNSM_7ScaleInE0ELSO_0EEEEEENS4_6LayoutISC_NS5_IJNSA_ILi0EEESS_SS_EEEEENS5_IJNS4_10UnderscoreESV_SV_EEEEENS4_13SM90_TMA_LOADENS4_14ComposedLayoutINS4_7SwizzleILi3ELi4ELi3EEENS4_18smem_ptr_flag_bitsILi16EEENSR_INS5_IJNSA_ILi8EEESF_EEENS5_IJSF_SB_EEEEEEEvNS4_8identityESY_S18_vS19_EENS_8epilogue10collective18CollectiveEpilogueINS1B_23Sm100TmaWarpSpecializedILi3ELi2ELi32ELb1ELb0EEEJSG_NS5_IJNSR_ISE_SB_EENSR_INSA_ILi32EEESB_EEEEESH_SI_SH_SI_NS1B_6fusion15FusionCallbacksIS1F_NS1K_17LinearCombinationISH_fSH_fLNS_15FloatRoundStyleE2EEESG_S1J_JEEENS4_5SM1004TMEM4LOAD26SM100_TMEM_LOAD_32dp32b32xESY_NSZ_INS10_ILi2ELi4ELi3EEES13_NSR_INS5_IJS14_S1H_EEENS5_IJS1H_SB_EEEEEEENS4_39AutoVectorizingCopyWithAssumedAlignmentILi128EEENS4_14SM90_TMA_STOREES1Y_S20_S20_EEEvvEEEEvNT_6ParamsE,@function
        .size           _ZN7cutlass13device_kernelINS_4gemm6kernel13GemmUniversalIN4cute5tupleIJiiiiEEENS1_10collective13CollectiveMmaINS1_35MainloopSm100TmaUmmaWarpSpecializedILi3ELi2ELi4ENS5_IJNS4_1CILi1EEESB_SB_EEEEENS5_IJNSA_ILi128EEENSA_ILi64EEESF_EEENS_6half_tENS5_IJlSB_lEEESH_SI_NS4_8TiledMMAINS4_8MMA_AtomIJNS4_20SM100_MMA_F16BF16_SSISH_SH_fLi128ELi64ELNS4_4UMMA5MajorE0ELSN_0ELNSM_7ScaleInE0ELSO_0EEEEEENS4_6LayoutISC_NS5_IJNSA_ILi0EEESS_SS_EEEEENS5_IJNS4_10UnderscoreESV_SV_EEEEENS4_13SM90_TMA_LOADENS4_14ComposedLayoutINS4_7SwizzleILi3ELi4ELi3EEENS4_18smem_ptr_flag_bitsILi16EEENSR_INS5_IJNSA_ILi8EEESF_EEENS5_IJSF_SB_EEEEEEEvNS4_8identityESY_S18_vS19_EENS_8epilogue10collective18CollectiveEpilogueINS1B_23Sm100TmaWarpSpecializedILi3ELi2ELi32ELb1ELb0EEEJSG_NS5_IJNSR_ISE_SB_EENSR_INSA_ILi32EEESB_EEEEESH_SI_SH_SI_NS1B_6fusion15FusionCallbacksIS1F_NS1K_17LinearCombinationISH_fSH_fLNS_15FloatRoundStyleE2EEESG_S1J_JEEENS4_5SM1004TMEM4LOAD26SM100_TMEM_LOAD_32dp32b32xESY_NSZ_INS10_ILi2ELi4ELi3EEES13_NSR_INS5_IJS14_S1H_EEENS5_IJS1H_SB_EEEEEEENS4_39AutoVectorizingCopyWithAssumedAlignmentILi128EEENS4_14SM90_TMA_STOREES1Y_S20_S20_EEEvvEEEEvNT_6ParamsE,(.L_x_151 - _ZN7cutlass13device_kernelINS_4gemm6kernel13GemmUniversalIN4cute5tupleIJiiiiEEENS1_10collective13CollectiveMmaINS1_35MainloopSm100TmaUmmaWarpSpecializedILi3ELi2ELi4ENS5_IJNS4_1CILi1EEESB_SB_EEEEENS5_IJNSA_ILi128EEENSA_ILi64EEESF_EEENS_6half_tENS5_IJlSB_lEEESH_SI_NS4_8TiledMMAINS4_8MMA_AtomIJNS4_20SM100_MMA_F16BF16_SSISH_SH_fLi128ELi64ELNS4_4UMMA5MajorE0ELSN_0ELNSM_7ScaleInE0ELSO_0EEEEEENS4_6LayoutISC_NS5_IJNSA_ILi0EEESS_SS_EEEEENS5_IJNS4_10UnderscoreESV_SV_EEEEENS4_13SM90_TMA_LOADENS4_14ComposedLayoutINS4_7SwizzleILi3ELi4ELi3EEENS4_18smem_ptr_flag_bitsILi16EEENSR_INS5_IJNSA_ILi8EEESF_EEENS5_IJSF_SB_EEEEEEEvNS4_8identityESY_S18_vS19_EENS_8epilogue10collective18CollectiveEpilogueINS1B_23Sm100TmaWarpSpecializedILi3ELi2ELi32ELb1ELb0EEEJSG_NS5_IJNSR_ISE_SB_EENSR_INSA_ILi32EEESB_EEEEESH_SI_SH_SI_NS1B_6fusion15FusionCallbacksIS1F_NS1K_17LinearCombinationISH_fSH_fLNS_15FloatRoundStyleE2EEESG_S1J_JEEENS4_5SM1004TMEM4LOAD26SM100_TMEM_LOAD_32dp32b32xESY_NSZ_INS10_ILi2ELi4ELi3EEES13_NSR_INS5_IJS14_S1H_EEENS5_IJS1H_SB_EEEEEEENS4_39AutoVectorizingCopyWithAssumedAlignmentILi128EEENS4_14SM90_TMA_STOREES1Y_S20_S20_EEEvvEEEEvNT_6ParamsE)
        .other          _ZN7cutlass13device_kernelINS_4gemm6kernel13GemmUniversalIN4cute5tupleIJiiiiEEENS1_10collective13CollectiveMmaINS1_35MainloopSm100TmaUmmaWarpSpecializedILi3ELi2ELi4ENS5_IJNS4_1CILi1EEESB_SB_EEEEENS5_IJNSA_ILi128EEENSA_ILi64EEESF_EEENS_6half_tENS5_IJlSB_lEEESH_SI_NS4_8TiledMMAINS4_8MMA_AtomIJNS4_20SM100_MMA_F16BF16_SSISH_SH_fLi128ELi64ELNS4_4UMMA5MajorE0ELSN_0ELNSM_7ScaleInE0ELSO_0EEEEEENS4_6LayoutISC_NS5_IJNSA_ILi0EEESS_SS_EEEEENS5_IJNS4_10UnderscoreESV_SV_EEEEENS4_13SM90_TMA_LOADENS4_14ComposedLayoutINS4_7SwizzleILi3ELi4ELi3EEENS4_18smem_ptr_flag_bitsILi16EEENSR_INS5_IJNSA_ILi8EEESF_EEENS5_IJSF_SB_EEEEEEEvNS4_8identityESY_S18_vS19_EENS_8epilogue10collective18CollectiveEpilogueINS1B_23Sm100TmaWarpSpecializedILi3ELi2ELi32ELb1ELb0EEEJSG_NS5_IJNSR_ISE_SB_EENSR_INSA_ILi32EEESB_EEEEESH_SI_SH_SI_NS1B_6fusion15FusionCallbacksIS1F_NS1K_17LinearCombinationISH_fSH_fLNS_15FloatRoundStyleE2EEESG_S1J_JEEENS4_5SM1004TMEM4LOAD26SM100_TMEM_LOAD_32dp32b32xESY_NSZ_INS10_ILi2ELi4ELi3EEES13_NSR_INS5_IJS14_S1H_EEENS5_IJS1H_SB_EEEEEEENS4_39AutoVectorizingCopyWithAssumedAlignmentILi128EEENS4_14SM90_TMA_STOREES1Y_S20_S20_EEEvvEEEEvNT_6ParamsE,@"STO_CUDA_ENTRY STV_DEFAULT"
_ZN7cutlass13device_kernelINS_4gemm6kernel13GemmUniversalIN4cute5tupleIJiiiiEEENS1_10collective13CollectiveMmaINS1_35MainloopSm100TmaUmmaWarpSpecializedILi3ELi2ELi4ENS5_IJNS4_1CILi1EEESB_SB_EEEEENS5_IJNSA_ILi128EEENSA_ILi64EEESF_EEENS_6half_tENS5_IJlSB_lEEESH_SI_NS4_8TiledMMAINS4_8MMA_AtomIJNS4_20SM100_MMA_F16BF16_SSISH_SH_fLi128ELi64ELNS4_4UMMA5MajorE0ELSN_0ELNSM_7ScaleInE0ELSO_0EEEEEENS4_6LayoutISC_NS5_IJNSA_ILi0EEESS_SS_EEEEENS5_IJNS4_10UnderscoreESV_SV_EEEEENS4_13SM90_TMA_LOADENS4_14ComposedLayoutINS4_7SwizzleILi3ELi4ELi3EEENS4_18smem_ptr_flag_bitsILi16EEENSR_INS5_IJNSA_ILi8EEESF_EEENS5_IJSF_SB_EEEEEEEvNS4_8identityESY_S18_vS19_EENS_8epilogue10collective18CollectiveEpilogueINS1B_23Sm100TmaWarpSpecializedILi3ELi2ELi32ELb1ELb0EEEJSG_NS5_IJNSR_ISE_SB_EENSR_INSA_ILi32EEESB_EEEEESH_SI_SH_SI_NS1B_6fusion15FusionCallbacksIS1F_NS1K_17LinearCombinationISH_fSH_fLNS_15FloatRoundStyleE2EEESG_S1J_JEEENS4_5SM1004TMEM4LOAD26SM100_TMEM_LOAD_32dp32b32xESY_NSZ_INS10_ILi2ELi4ELi3EEES13_NSR_INS5_IJS14_S1H_EEENS5_IJS1H_SB_EEEEEEENS4_39AutoVectorizingCopyWithAssumedAlignmentILi128EEENS4_14SM90_TMA_STOREES1Y_S20_S20_EEEvvEEEEvNT_6ParamsE:
[----:B------:R-:W1:Y:S01]  /*0000*/  LDC R1, c[0x0][0x37c] ;  /* 0x0000df00ff017b82 */ /* 0x000e620000000800 */
[----:B------:R-:W2:Y:S01]  /*0010*/  S2R R93, SR_TID.X ;  /* 0x00000000005d7919 */ /* 0x000ea20000002100 */
[----:B------:R-:W3:Y:S01]  /*0020*/  LDCU.64 UR4, c[0x0][0x890] ;  /* 0x00011200ff0477ac */ /* 0x000ee20008000a00 */
[----:B------:R-:W-:Y:S02]  /*0030*/  PRMT R88, RZ, 0x7610, R88 ;  /* 0x00007610ff587816 */ /* 0x000fe40000000058 */
[----:B------:R-:W-:Y:S01]  /*0040*/  ELECT P5, URZ, PT ;  /* 0x0000000000ff782f */ /* 0x000fe200038a0000 */
[----:B------:R-:W4:Y:S01]  /*0050*/  LDCU.64 UR46, c[0x0][0x358] ;  /* 0x00006b00ff2e77ac */ /* 0x000f220008000a00 */
[----:B---3--:R-:W-:-:S04]  /*0060*/  UISETP.NE.U32.AND UP0, UPT, UR4, URZ, UPT ;  /* 0x000000ff0400728c */ /* 0x008fc8000bf05070 */
[----:B------:R-:W-:Y:S01]  /*0070*/  UISETP.NE.AND.EX UP0, UPT, UR5, URZ, UPT, UP0 ;  /* 0x000000ff0500728c */ /* 0x000fe2000bf05300 */
[----:B--2---:R-:W-:-:S05]  /*0080*/  SHF.R.U32.HI R92, RZ, 0x5, R93 ;  /* 0x00000005ff5c7819 */ /* 0x004fca000001165d */
[----:B------:R-:W2:Y:S02]  /*0090*/  SHFL.IDX PT, R0, R92, RZ, 0x1f ;  /* 0x00001fff5c007589 */ /* 0x000ea400000e0000 */
[----:B--2---:R-:W-:Y:S01]  /*00a0*/  R2UR UR8, R0 ;  /* 0x00000000000872ca */ /* 0x004fe200000e0000 */
[----:B-1--4-:R-:W-:-:S14]  /*00b0*/  BRA.U UP0, `(.L_x_0) ;  /* 0x00000001002c7547 */ /* 0x012fdc000b800000 */
[----:B------:R-:W1:Y:S02]  /*00c0*/  LDCU.64 UR6, c[0x0][0x888] ;  /* 0x00011100ff0677ac */ /* 0x000e640008000a00 */
[----:B-1----:R-:W-:-:S04]  /*00d0*/  UISETP.NE.U32.AND UP0, UPT, UR6, URZ, UPT ;  /* 0x000000ff0600728c */ /* 0x002fc8000bf05070 */
[----:B------:R-:W-:-:S09]  /*00e0*/  UISETP.NE.AND.EX UP0, UPT, UR7, URZ, UPT, UP0 ;  /* 0x000000ff0700728c */ /* 0x000fd2000bf05300 */
[----:B------:R-:W-:Y:S05]  /*00f0*/  BRA.U !UP0, `(.L_x_1) ;  /* 0x0000000108107547 */ /* 0x000fea000b800000 */
[----:B------:R-:W1:Y:S02]  /*0100*/  LDC.64 R2, c[0x0][0x888] ;  /* 0x00022200ff027b82 */ /* 0x000e640000000a00 */
[----:B-1----:R1:W5:Y:S01]  /*0110*/  LDG.E R49, desc[UR46][R2.64] ;  /* 0x0000002e02317981 */ /* 0x002362000c1e1900 */
[----:B------:R-:W-:Y:S01]  /*0120*/  HFMA2 R88, -RZ, RZ, 0, 5.9604644775390625e-08 ;  /* 0x00000001ff587431 */ /* 0x000fe200000001ff */
[----:B------:R-:W-:Y:S05]  /*0130*/  BRA `(.L_x_0) ;  /* 0x00000000000c7947 */ /* 0x000fea0003800000 */
.L_x_1:
[----:B------:R-:W1:Y:S01]  /*0140*/  LDCU UR6, c[0x0][0x880] ;  /* 0x00011000ff0677ac */ /* 0x000e620008000800 */
[----:B------:R-:W-:Y:S01]  /*0150*/  HFMA2 R88, -RZ, RZ, 0, 5.9604644775390625e-08 ;  /* 0x00000001ff587431 */ /* 0x000fe200000001ff */
[----:B-1----:R-:W-:-:S07]  /*0160*/  MOV R49, UR6 ;  /* 0x0000000600317c02 */ /* 0x002fce0008000f00 */
.L_x_0:
[----:B------:R-:W2:Y:S02]  /*0170*/  LDCU.64 UR6, c[0x0][0x8b0] ;  /* 0x00011600ff0677ac */ /* 0x000ea40008000a00 */
[----:B--2---:R-:W-:-:S04]  /*0180*/  UISETP.NE.U32.AND UP0, UPT, UR6, URZ, UPT ;  /* 0x000000ff0600728c */ /* 0x004fc8000bf05070 */
[----:B------:R-:W-:-:S09]  /*0190*/  UISETP.NE.AND.EX UP0, UPT, UR7, URZ, UPT, UP0 ;  /* 0x000000ff0700728c */ /* 0x000fd2000bf05300 */
[----:B------:R-:W-:Y:S05]  /*01a0*/  BRA.U UP0, `(.L_x_2) ;  /* 0x0000000100247547 */ /* 0x000fea000b800000 */
[----:B------:R-:W2:Y:S02]  /*01b0*/  LDCU.64 UR6, c[0x0][0x8a8] ;  /* 0x00011500ff0677ac */ /* 0x000ea40008000a00 */
[----:B--2---:R-:W-:-:S04]  /*01c0*/  UISETP.NE.U32.AND UP0, UPT, UR6, URZ, UPT ;  /* 0x000000ff0600728c */ /* 0x004fc8000bf05070 */
[----:B------:R-:W-:-:S09]  /*01d0*/  UISETP.NE.AND.EX UP0, UPT, UR7, URZ, UPT, UP0 ;  /* 0x000000ff0700728c */ /* 0x000fd2000bf05300 */
[----:B------:R-:W-:Y:S05]  /*01e0*/  BRA.U !UP0, `(.L_x_3) ;  /* 0x00000001080c7547 */ /* 0x000fea000b800000 */
[----:B-1----:R-:W1:Y:S02]  /*01f0*/  LDC.64 R2, c[0x0][0x8a8] ;  /* 0x00022a00ff027b82 */ /* 0x002e640000000a00 */
[----:B-1----:R2:W5:Y:S01]  /*0200*/  LDG.E R47, desc[UR46][R2.64] ;  /* 0x0000002e022f7981 */ /* 0x002562000c1e1900 */
[----:B------:R-:W-:Y:S05]  /*0210*/  BRA `(.L_x_2) ;  /* 0x0000000000087947 */ /* 0x000fea0003800000 */
.L_x_3:
[----:B------:R-:W2:Y:S02]  /*0220*/  LDCU UR6, c[0x0][0x8a0] ;  /* 0x00011400ff0677ac */ /* 0x000ea40008000800 */
[----:B--2---:R-:W-:Y:S02]  /*0230*/  MOV R47, UR6 ;  /* 0x00000006002f7c02 */ /* 0x004fe40008000f00 */
.L_x_2:
[----:B------:R-:W-:Y:S01]  /*0240*/  IMAD.U32 R0, RZ, RZ, UR8 ;  /* 0x00000008ff007e24 */ /* 0x000fe2000f8e00ff */
[----:B------:R-:W-:Y:S04]  /*0250*/  BSSY.RECONVERGENT B0, `(.L_x_4) ;  /* 0x000000c000007945 */ /* 0x000fe80003800200 */
[C---:B------:R-:W-:Y:S02]  /*0260*/  ISETP.NE.OR P1, PT, R0.reuse, 0x1, !P5 ;  /* 0x000000010000780c */ /* 0x040fe40006f25670 */
[----:B------:R-:W-:-:S11]  /*0270*/  ISETP.NE.OR P0, PT, R0, 0x3, !P5 ;  /* 0x000000030000780c */ /* 0x000fd60006f05670 */
[----:B------:R-:W-:Y:S05]  /*0280*/  @P1 BRA `(.L_x_5) ;  /* 0x0000000000201947 */ /* 0x000fea0003800000 */
[----:B------:R-:W3:Y:S02]  /*0290*/  LDCU.64 UR6, c[0x0][0x348] ;  /* 0x00006900ff0677ac */ /* 0x000ee40008000a00 */
[----:B---3--:R-:W-:Y:S02]  /*02a0*/  UIADD3 UR10, UP1, UPT, UR6, 0x80, URZ ;  /* 0x00000080060a7890 */ /* 0x008fe4000ff3e0ff */
[----:B------:R-:W-:Y:S02]  /*02b0*/  UIADD3 UR6, UP0, UPT, UR6, 0x180, URZ ;  /* 0x0000018006067890 */ /* 0x000fe4000ff1e0ff */
[----:B------:R-:W-:Y:S02]  /*02c0*/  UIADD3.X UR11, UPT, UPT, URZ, UR7, URZ, UP1, !UPT ;  /* 0x00000007ff0b7290 */ /* 0x000fe40008ffe4ff */
[----:B------:R-:W-:-:S07]  /*02d0*/  UIADD3.X UR7, UPT, UPT, URZ, UR7, URZ, UP0, !UPT ;  /* 0x00000007ff077290 */ /* 0x000fce00087fe4ff */
[----:B------:R3:W-:Y:S02]  /*02e0*/  UTMACCTL.PF [UR10] ;  /* 0x000000000a0079b9 */ /* 0x0007e40008040000 */
[----:B------:R3:W-:Y:S02]  /*02f0*/  UTMACCTL.PF [UR6] ;  /* 0x00000000060079b9 */ /* 0x0007e40008040000 */
[----:B---3--:R-:W-:Y:S01]  /*0300*/  NOP ;  /* 0x0000000000007918 */ /* 0x008fe20000000000 */
.L_x_5:
[----:B------:R-:W-:Y:S05]  /*0310*/  BSYNC.RECONVERGENT B0 ;  /* 0x0000000000007941 */ /* 0x000fea0003800200 */
.L_x_4:
[----:B------:R-:W-:Y:S04]  /*0320*/  BSSY.RECONVERGENT B0, `(.L_x_6) ;  /* 0x000000a000007945 */ /* 0x000fe80003800200 */
        /* <DEDUP_REMOVED lines=9> */
.L_x_7:
[----:B------:R-:W-:Y:S05]  /*03c0*/  BSYNC.RECONVERGENT B0 ;  /* 0x0000000000007941 */ /* 0x000fea0003800200 */
.L_x_6:
[----:B------:R-:W3:Y:S01]  /*03d0*/  LDCU.64 UR6, c[0x0][0x888] ;  /* 0x00011100ff0677ac */ /* 0x000ee20008000a00 */
[----:B------:R-:W-:Y:S02]  /*03e0*/  UISETP.EQ.U32.AND UP1, UPT, UR4, URZ, UPT ;  /* 0x000000ff0400728c */ /* 0x000fe4000bf22070 */
[----:B------:R-:W-:Y:S02]  /*03f0*/  UPLOP3.LUT UP2, UPT, UPT, UPT, UPT, 0x80, 0x8 ;  /* 0x000000000008789c */ /* 0x000fe40003f4f070 */
[----:B---3--:R-:W-:-:S04]  /*0400*/  UISETP.NE.U32.AND UP0, UPT, UR6, URZ, UPT ;  /* 0x000000ff0600728c */ /* 0x008fc8000bf05070 */
[----:B------:R-:W-:-:S04]  /*0410*/  UISETP.NE.AND.EX UP0, UPT, UR7, URZ, UPT, UP0 ;  /* 0x000000ff0700728c */ /* 0x000fc8000bf05300 */
[----:B------:R-:W-:-:S04]  /*0420*/  UISETP.EQ.OR.EX UP3, UPT, UR5, URZ, !UP0, UP1 ;  /* 0x000000ff0500728c */ /* 0x000fc8000c762710 */
[----:B------:R-:W-:-:S05]  /*0430*/  UP2UR UR53, UPR, URZ, 0x8 ;  /* 0x00000008ff357883 */ /* 0x000fca0008000000 */
[----:B------:R-:W-:Y:S07]  /*0440*/  BRA.U !UP3, `(.L_x_8) ;  /* 0x000000010b207547 */ /* 0x000fee000b800000 */
[----:B------:R-:W-:Y:S01]  /*0450*/  UISETP.NE.U32.AND UP2, UPT, UR4, URZ, UPT ;  /* 0x000000ff0400728c */ /* 0x000fe2000bf45070 */
[----:B-----5:R-:W-:Y:S01]  /*0460*/  FSETP.NEU.AND P0, PT, R49, RZ, PT ;  /* 0x000000ff3100720b */ /* 0x020fe20003f0d000 */
[----:B------:R-:W-:Y:S02]  /*0470*/  USEL UR4, URZ, 0xffffffff, UP0 ;  /* 0xffffffffff047887 */ /* 0x000fe40008000000 */
[----:B------:R-:W-:-:S10]  /*0480*/  UISETP.NE.AND.EX UP2, UPT, UR5, URZ, UPT, UP2 ;  /* 0x000000ff0500728c */ /* 0x000fd4000bf45320 */
[----:B------:R-:W-:Y:S01]  /*0490*/  VOTEU.ANY UP1, P0 ;  /* 0x0000000000ff7886 */ /* 0x000fe20000020100 */
[----:B------:R-:W-:-:S04]  /*04a0*/  @!UP2 USEL UR4, URZ, 0xffffffff, UP1 ;  /* 0xffffffffff04a887 */ /* 0x000fc80008800000 */
[----:B------:R-:W-:-:S04]  /*04b0*/  ULOP3.LUT UR4, UR4, 0x1, URZ, 0xc0, !UPT ;  /* 0x0000000104047892 */ /* 0x000fc8000f8ec0ff */
[----:B------:R-:W-:-:S11]  /*04c0*/  UISETP.NE.U32.AND UP2, UPT, UR4, 0x1, UPT ;  /* 0x000000010400788c */ /* 0x000fd6000bf45070 */
.L_x_8:
[----:B-12---:R-:W1:Y:S01]  /*04d0*/  SHFL.IDX PT, R2, R92, RZ, 0x1f ;  /* 0x00001fff5c027589 */ /* 0x006e6200000e0000 */
[----:B------:R-:W-:-:S04]  /*04e0*/  UISETP.NE.AND UP1, UPT, UR8, 0x2, UPT ;  /* 0x000000020800788c */ /* 0x000fc8000bf25270 */
[----:B------:R-:W-:Y:S01]  /*04f0*/  USEL UR6, URZ, 0x1, UP1 ;  /* 0x00000001ff067887 */ /* 0x000fe20008800000 */
[----:B-1----:R-:W-:-:S13]  /*0500*/  ISETP.NE.AND P0, PT, R2, RZ, PT ;  /* 0x000000ff0200720c */ /* 0x002fda0003f05270 */
[----:B------:R-:W-:Y:S05]  /*0510*/  @P0 BRA `(.L_x_9) ;  /* 0x0000000000400947 */ /* 0x000fea0003800000 */
[----:B------:R-:W1:Y:S01]  /*0520*/  S2UR UR5, SR_CgaCtaId ;  /* 0x00000000000579c3 */ /* 0x000e620000008800 */
[----:B------:R-:W-:Y:S01]  /*0530*/  UMOV UR7, 0x400 ;  /* 0x0000040000077882 */ /* 0x000fe20000000000 */
[----:B------:R-:W-:Y:S01]  /*0540*/  UMOV UR4, 0x1 ;  /* 0x0000000100047882 */ /* 0x000fe20000000000 */
[----:B------:R-:W-:Y:S01]  /*0550*/  ELECT P0, URZ, PT ;  /* 0x0000000000ff782f */ /* 0x000fe20003800000 */
[----:B------:R-:W-:-:S04]  /*0560*/  UIADD3 UR10, UPT, UPT, -UR4, 0x100000, URZ ;  /* 0x00100000040a7890 */ /* 0x000fc8000fffe1ff */
[----:B------:R-:W-:Y:S02]  /*0570*/  USHF.L.U32 UR11, UR10, 0xb, URZ ;  /* 0x0000000b0a0b7899 */ /* 0x000fe400080006ff */
[----:B------:R-:W-:Y:S02]  /*0580*/  USHF.L.U32 UR10, UR10, 0x1, URZ ;  /* 0x000000010a0a7899 */ /* 0x000fe400080006ff */
[----:B-1----:R-:W-:Y:S01]  /*0590*/  ULEA UR5, UR5, UR7, 0x18 ;  /* 0x0000000705057291 */ /* 0x002fe2000f8ec0ff */
[----:B------:R-:W1:Y:S11]  /*05a0*/  FENCE.VIEW.ASYNC.S ;  /* 0x00000000000073c6 */ /* 0x000e760000000000 */
[----:B-1----:R1:W2:Y:S01]  /*05b0*/  SYNCS.EXCH.64 URZ, [UR5], UR10 ;  /* 0x0000000a05ff75b2 */ /* 0x0022a20008000100 */
[----:B------:R1:W3:Y:S01]  /*05c0*/  SYNCS.EXCH.64 URZ, [UR5+0x18], UR10 ;  /* 0x0000180a05ff75b2 */ /* 0x0002e20008000100 */
[----:B------:R1:W4:Y:S01]  /*05d0*/  SYNCS.EXCH.64 URZ, [UR5+0x8], UR10 ;  /* 0x0000080a05ff75b2 */ /* 0x0003220008000100 */
[----:B------:R1:W1:Y:S01]  /*05e0*/  SYNCS.EXCH.64 URZ, [UR5+0x20], UR10 ;  /* 0x0000200a05ff75b2 */ /* 0x0002620008000100 */
[----:B------:R1:W1:Y:S01]  /*05f0*/  SYNCS.EXCH.64 URZ, [UR5+0x10], UR10 ;  /* 0x0000100a05ff75b2 */ /* 0x0002620008000100 */
[----:B------:R1:W1:Y:S01]  /*0600*/  SYNCS.EXCH.64 URZ, [UR5+0x28], UR10 ;  /* 0x0000280a05ff75b2 */ /* 0x0002620008000100 */
[----:B------:R-:W-:Y:S01]  /*0610*/  NOP ;  /* 0x0000000000007918 */ /* 0x000fe20000000000 */
.L_x_9:
[----:B------:R-:W2:Y:S01]  /*0620*/  SHFL.IDX PT, R2, R92, RZ, 0x1f ;  /* 0x00001fff5c027589 */ /* 0x000ea200000e0000 */
[----:B------:R-:W-:Y:S01]  /*0630*/  NOP ;  /* 0x0000000000007918 */ /* 0x000fe20000000000 */
[----:B--2---:R-:W-:-:S13]  /*0640*/  ISETP.NE.AND P0, PT, R2, 0x1, PT ;  /* 0x000000010200780c */ /* 0x004fda0003f05270 */
[----:B------:R-:W-:Y:S05]  /*0650*/  @P0 BRA `(.L_x_10) ;  /* 0x0000000000500947 */ /* 0x000fea0003800000 */
[----:B------:R-:W2:Y:S01]  /*0660*/  S2UR UR7, SR_CgaCtaId ;  /* 0x00000000000779c3 */ /* 0x000ea20000008800 */
[----:B------:R-:W-:Y:S01]  /*0670*/  UMOV UR9, 0x400 ;  /* 0x0000040000097882 */ /* 0x000fe20000000000 */
[----:B-1----:R-:W-:Y:S01]  /*0680*/  UMOV UR5, 0x20 ;  /* 0x0000002000057882 */ /* 0x002fe20000000000 */
[----:B------:R-:W-:Y:S01]  /*0690*/  UMOV UR4, 0x80 ;  /* 0x0000008000047882 */ /* 0x000fe20000000000 */
[----:B------:R-:W-:-:S04]  /*06a0*/  UIADD3 UR10, UPT, UPT, -UR5, 0x100000, URZ ;  /* 0x00100000050a7890 */ /* 0x000fc8000fffe1ff */
[----:B------:R-:W-:Y:S02]  /*06b0*/  USHF.L.U32 UR11, UR10, 0xb, URZ ;  /* 0x0000000b0a0b7899 */ /* 0x000fe400080006ff */
[----:B------:R-:W-:Y:S02]  /*06c0*/  USHF.L.U32 UR10, UR10, 0x1, URZ ;  /* 0x000000010a0a7899 */ /* 0x000fe400080006ff */
[----:B------:R-:W-:-:S04]  /*06d0*/  UIADD3 UR4, UPT, UPT, -UR4, 0x100000, URZ ;  /* 0x0010000004047890 */ /* 0x000fc8000fffe1ff */
[----:B------:R-:W-:Y:S02]  /*06e0*/  USHF.L.U32 UR5, UR4, 0xb, URZ ;  /* 0x0000000b04057899 */ /* 0x000fe400080006ff */
[----:B------:R-:W-:Y:S01]  /*06f0*/  USHF.L.U32 UR4, UR4, 0x1, URZ ;  /* 0x0000000104047899 */ /* 0x000fe200080006ff */
[----:B------:R-:W-:Y:S01]  /*0700*/  ELECT P0, URZ, PT ;  /* 0x0000000000ff782f */ /* 0x000fe20003800000 */
[----:B--2---:R-:W-:Y:S01]  /*0710*/  ULEA UR7, UR7, UR9, 0x18 ;  /* 0x0000000907077291 */ /* 0x004fe2000f8ec0ff */
[----:B------:R-:W1:Y:S11]  /*0720*/  FENCE.VIEW.ASYNC.S ;  /* 0x00000000000073c6 */ /* 0x000e760000000000 */
[----:B-1----:R2:W1:Y:S01]  /*0730*/  SYNCS.EXCH.64 URZ, [UR7+0x30], UR10 ;  /* 0x0000300a07ff75b2 */ /* 0x0024620008000100 */
[----:B------:R2:W1:Y:S01]  /*0740*/  SYNCS.EXCH.64 URZ, [UR7+0x48], UR4 ;  /* 0x0000480407ff75b2 */ /* 0x0004620008000100 */
[----:B------:R2:W1:Y:S01]  /*0750*/  SYNCS.EXCH.64 URZ, [UR7+0x38], UR10 ;  /* 0x0000380a07ff75b2 */ /* 0x0004620008000100 */
[----:B------:R2:W1:Y:S01]  /*0760*/  SYNCS.EXCH.64 URZ, [UR7+0x50], UR4 ;  /* 0x0000500407ff75b2 */ /* 0x0004620008000100 */
[----:B------:R2:W1:Y:S01]  /*0770*/  SYNCS.EXCH.64 URZ, [UR7+0x40], UR10 ;  /* 0x0000400a07ff75b2 */ /* 0x0004620008000100 */
[----:B------:R2:W1:Y:S02]  /*0780*/  SYNCS.EXCH.64 URZ, [UR7+0x58], UR4 ;  /* 0x0000580407ff75b2 */ /* 0x0004640008000100 */
[----:B--2---:R-:W-:Y:S01]  /*0790*/  NOP ;  /* 0x0000000000007918 */ /* 0x004fe20000000000 */
.L_x_10:
[----:B------:R-:W2:Y:S01]  /*07a0*/  SHFL.IDX PT, R2, R92, RZ, 0x1f ;  /* 0x00001fff5c027589 */ /* 0x000ea200000e0000 */
[----:B------:R-:W-:Y:S01]  /*07b0*/  NOP ;  /* 0x0000000000007918 */ /* 0x000fe20000000000 */
[----:B--2---:R-:W-:-:S13]  /*07c0*/  ISETP.NE.AND P0, PT, R2, 0x3, PT ;  /* 0x000000030200780c */ /* 0x004fda0003f05270 */
[----:B------:R-:W-:Y:S05]  /*07d0*/  @P0 BRA `(.L_x_11) ;  /* 0x0000000000300947 */ /* 0x000fea0003800000 */
[----:B-1----:R-:W1:Y:S01]  /*07e0*/  S2UR UR5, SR_CgaCtaId ;  /* 0x00000000000579c3 */ /* 0x002e620000008800 */
        /* <DEDUP_REMOVED lines=8> */
[----:B-1----:R2:W1:Y:S01]  /*0870*/  SYNCS.EXCH.64 URZ, [UR5+0x60], UR10 ;  /* 0x0000600a05ff75b2 */ /* 0x0024620008000100 */
[----:B------:R2:W1:Y:S02]  /*0880*/  SYNCS.EXCH.64 URZ, [UR5+0x68], UR10 ;  /* 0x0000680a05ff75b2 */ /* 0x0004640008000100 */
[----:B--2---:R-:W-:Y:S01]  /*0890*/  NOP ;  /* 0x0000000000007918 */ /* 0x004fe20000000000 */
.L_x_11:
[----:B------:R-:W2:Y:S01]  /*08a0*/  SHFL.IDX PT, R2, R92, RZ, 0x1f ;  /* 0x00001fff5c027589 */ /* 0x000ea200000e0000 */
[----:B------:R-:W-:Y:S01]  /*08b0*/  NOP ;  /* 0x0000000000007918 */ /* 0x000fe20000000000 */
[----:B--2---:R-:W-:-:S13]  /*08c0*/  ISETP.NE.AND P0, PT, R2, 0x4, PT ;  /* 0x000000040200780c */ /* 0x004fda0003f05270 */
[----:B------:R-:W-:Y:S05]  /*08d0*/  @P0 BRA `(.L_x_12) ;  /* 0x00000000004c0947 */ /* 0x000fea0003800000 */
[----:B-1----:R-:W1:Y:S01]  /*08e0*/  S2UR UR5, SR_CgaCtaId ;  /* 0x00000000000579c3 */ /* 0x002e620000008800 */
[----:B------:R-:W-:Y:S01]  /*08f0*/  UMOV UR9, 0x100 ;  /* 0x0000010000097882 */ /* 0x000fe20000000000 */
[----:B------:R-:W-:Y:S01]  /*0900*/  UMOV UR7, 0x400 ;  /* 0x0000040000077882 */ /* 0x000fe20000000000 */
[----:B------:R-:W-:Y:S01]  /*0910*/  USEL UR9, UR9, 0xe0, UP2 ;  /* 0x000000e009097887 */ /* 0x000fe20009000000 */
[----:B------:R-:W-:Y:S01]  /*0920*/  UMOV UR4, 0x1 ;  /* 0x0000000100047882 */ /* 0x000fe20000000000 */
[----:B------:R-:W-:Y:S01]  /*0930*/  ELECT P0, URZ, PT ;  /* 0x0000000000ff782f */ /* 0x000fe20003800000 */
[----:B------:R-:W-:-:S04]  /*0940*/  UIADD3 UR10, UPT, UPT, -UR4, 0x100000, URZ ;  /* 0x00100000040a7890 */ /* 0x000fc8000fffe1ff */
[----:B------:R-:W-:Y:S02]  /*0950*/  USHF.L.U32 UR11, UR10, 0xb, URZ ;  /* 0x0000000b0a0b7899 */ /* 0x000fe400080006ff */
[----:B------:R-:W-:Y:S02]  /*0960*/  USHF.L.U32 UR10, UR10, 0x1, URZ ;  /* 0x000000010a0a7899 */ /* 0x000fe400080006ff */
[----:B------:R-:W-:-:S04]  /*0970*/  UIADD3 UR12, UPT, UPT, -UR9, 0x100000, URZ ;  /* 0x00100000090c7890 */ /* 0x000fc8000fffe1ff */
[----:B------:R-:W-:Y:S02]  /*0980*/  USHF.L.U32 UR13, UR12, 0xb, URZ ;  /* 0x0000000b0c0d7899 */ /* 0x000fe400080006ff */
[----:B------:R-:W-:Y:S02]  /*0990*/  USHF.L.U32 UR12, UR12, 0x1, URZ ;  /* 0x000000010c0c7899 */ /* 0x000fe400080006ff */
[----:B-1----:R-:W-:Y:S01]  /*09a0*/  ULEA UR5, UR5, UR7, 0x18 ;  /* 0x0000000705057291 */ /* 0x002fe2000f8ec0ff */
[----:B------:R-:W1:Y:S11]  /*09b0*/  FENCE.VIEW.ASYNC.S ;  /* 0x00000000000073c6 */ /* 0x000e760000000000 */
[----:B-1----:R2:W1:Y:S01]  /*09c0*/  SYNCS.EXCH.64 URZ, [UR5+0x70], UR10 ;  /* 0x0000700a05ff75b2 */ /* 0x0024620008000100 */
[----:B------:R2:W1:Y:S01]  /*09d0*/  SYNCS.EXCH.64 URZ, [UR5+0x80], UR12 ;  /* 0x0000800c05ff75b2 */ /* 0x0004620008000100 */
[----:B------:R2:W1:Y:S01]  /*09e0*/  SYNCS.EXCH.64 URZ, [UR5+0x78], UR10 ;  /* 0x0000780a05ff75b2 */ /* 0x0004620008000100 */
[----:B------:R2:W1:Y:S02]  /*09f0*/  SYNCS.EXCH.64 URZ, [UR5+0x88], UR12 ;  /* 0x0000880c05ff75b2 */ /* 0x0004640008000100 */
[----:B--2---:R-:W-:Y:S01]  /*0a00*/  NOP ;  /* 0x0000000000007918 */ /* 0x004fe20000000000 */
.L_x_12:
        /* <DEDUP_REMOVED lines=22> */
[----:B------:R2:W1:Y:S01]  /*0b70*/  SYNCS.EXCH.64 URZ, [UR7+0xc0], UR4 ;  /* 0x0000c00407ff75b2 */ /* 0x0004620008000100 */
[----:B------:R2:W1:Y:S01]  /*0b80*/  SYNCS.EXCH.64 URZ, [UR7+0xa8], UR10 ;  /* 0x0000a80a07ff75b2 */ /* 0x0004620008000100 */
[----:B------:R2:W1:Y:S02]  /*0b90*/  SYNCS.EXCH.64 URZ, [UR7+0xc8], UR4 ;  /* 0x0000c80407ff75b2 */ /* 0x0004640008000100 */
[----:B--2---:R-:W-:Y:S01]  /*0ba0*/  NOP ;  /* 0x0000000000007918 */ /* 0x004fe20000000000 */
.L_x_13:
        /* <DEDUP_REMOVED lines=18> */
.L_x_14:
[----:B-1----:R-:W1:Y:S01]  /*0cd0*/  S2UR UR5, SR_CTAID.X ;  /* 0x00000000000579c3 */ /* 0x002e620000002500 */
[----:B------:R-:W-:-:S05]  /*0ce0*/  CS2R.32 R87, SR_CgaSize ;  /* 0x0000000000577805 */ /* 0x000fca0000008a00 */
[----:B------:R-:W-:-:S05]  /*0cf0*/  IMAD R87, R87, -0xa0, RZ ;  /* 0xffffff6057577824 */ /* 0x000fca00078e02ff */
[----:B------:R-:W-:-:S14]  /*0d00*/  R2UR UR9, R87 ;  /* 0x00000000570972ca */ /* 0x000fdc00000e0000 */
[----:B------:R-:W2:Y:S01]  /*0d10*/  LDCU UR9, c[0x0][UR9+0x2b0] ;  /* 0x00005600090977ac */ /* 0x000ea20008000800 */
[----:B------:R-:W-:Y:S01]  /*0d20*/  NOP ;  /* 0x0000000000007918 */ /* 0x000fe20000000000 */
[----:B------:R-:W-:-:S05]  /*0d30*/  CS2R.32 R87, SR_CgaSize ;  /* 0x0000000000577805 */ /* 0x000fca0000008a00 */
[----:B------:R-:W-:-:S05]  /*0d40*/  IMAD R87, R87, -0xa0, RZ ;  /* 0xffffff6057577824 */ /* 0x000fca00078e02ff */
[----:B------:R-:W-:-:S14]  /*0d50*/  R2UR UR7, R87 ;  /* 0x00000000570772ca */ /* 0x000fdc00000e0000 */
[----:B------:R-:W3:Y:S01]  /*0d60*/  LDCU UR7, c[0x0][UR7+0x2b4] ;  /* 0x00005680070777ac */ /* 0x000ee20008000800 */
[----:B------:R-:W4:Y:S08]  /*0d70*/  S2UR UR4, SR_CTAID.Y ;  /* 0x00000000000479c3 */ /* 0x000f300000002600 */
[----:B------:R-:W3:Y:S01]  /*0d80*/  LDC R10, c[0x0][0xb24] ;  /* 0x0002c900ff0a7b82 */ /* 0x000ee20000000800 */
[----:B-1----:R-:W-:-:S02]  /*0d90*/  I2FP.F32.U32 R87, UR5 ;  /* 0x0000000500577c45 */ /* 0x002fc40008201000 */
[----:B------:R-:W-:-:S05]  /*0da0*/  CS2R.32 R3, SR_CgaSize ;  /* 0x0000000000037805 */ /* 0x000fca0000008a00 */
[----:B------:R-:W-:-:S06]  /*0db0*/  IMAD R3, R3, -0xa0, RZ ;  /* 0xffffff6003037824 */ /* 0x000fcc00078e02ff */
[----:B------:R-:W1:Y:S01]  /*0dc0*/  LDC R3, c[0x0][R3+0x2a0] ;  /* 0x0000a80003037b82 */ /* 0x000e620000000800 */
[----:B------:R-:W-:Y:S01]  /*0dd0*/  MOV R15, UR5 ;  /* 0x00000005000f7c02 */ /* 0x000fe20008000f00 */
[----:B--2---:R-:W-:Y:S01]  /*0de0*/  FMUL R87, R87, UR9 ;  /* 0x0000000957577c20 */ /* 0x004fe20008400000 */
[----:B----4-:R-:W-:Y:S02]  /*0df0*/  I2FP.F32.U32 R86, UR4 ;  /* 0x0000000400567c45 */ /* 0x010fe40008201000 */
[----:B------:R-:W-:-:S05]  /*0e00*/  CS2R.32 R2, SR_CgaSize ;  /* 0x0000000000027805 */ /* 0x000fca0000008a00 */
[----:B------:R-:W-:-:S06]  /*0e10*/  IMAD R2, R2, -0xa0, RZ ;  /* 0xffffff6002027824 */ /* 0x000fcc00078e02ff */
[----:B------:R-:W2:Y:S01]  /*0e20*/  LDC R2, c[0x0][R2+0x2a4] ;  /* 0x0000a90002027b82 */ /* 0x000ea20000000800 */
[----:B------:R-:W-:Y:S01]  /*0e30*/  MOV R14, UR4 ;  /* 0x00000004000e7c02 */ /* 0x000fe20008000f00 */
[----:B------:R-:W4:Y:S01]  /*0e40*/  F2I.U32.TRUNC.NTZ R87, R87 ;  /* 0x0000005700577305 */ /* 0x000f22000020f000 */
[----:B---3--:R-:W-:-:S05]  /*0e50*/  FMUL R86, R86, UR7 ;  /* 0x0000000756567c20 */ /* 0x008fca0008400000 */
[----:B------:R-:W-:Y:S01]  /*0e60*/  BAR.SYNC.DEFER_BLOCKING 0x0 ;  /* 0x0000000000007b1d */ /* 0x000fe20000010000 */
[----:B------:R-:W-:-:S05]  /*0e70*/  ISETP.GE.AND P0, PT, R10, 0x1, PT ;  /* 0x000000010a00780c */ /* 0x000fca0003f06270 */
[----:B------:R-:W3:Y:S02]  /*0e80*/  F2I.U32.TRUNC.NTZ R86, R86 ;  /* 0x0000005600567305 */ /* 0x000ee4000020f000 */
[----:B------:R-:W2:Y:S01]  /*0e90*/  S2UR UR36, SR_CTAID.Z ;  /* 0x00000000002479c3 */ /* 0x000ea20000002700 */
[----:B----4-:R-:W-:-:S05]  /*0ea0*/  IADD3 R87, PT, PT, -R87, RZ, RZ ;  /* 0x000000ff57577210 */ /* 0x010fca0007ffe1ff */
[----:B-1----:R-:W-:Y:S01]  /*0eb0*/  IMAD R87, R3, R87, UR5 ;  /* 0x0000000503577e24 */ /* 0x002fe2000f8e0257 */
[----:B---3--:R-:W-:-:S05]  /*0ec0*/  IADD3 R86, PT, PT, -R86, RZ, RZ ;  /* 0x000000ff56567210 */ /* 0x008fca0007ffe1ff */
[----:B--2---:R-:W-:Y:S01]  /*0ed0*/  IMAD R86, R2, R86, UR4 ;  /* 0x0000000402567e24 */ /* 0x004fe2000f8e0256 */
[----:B------:R-:W-:Y:S06]  /*0ee0*/  @!P0 BRA `(.L_x_15) ;  /* 0x0000000000b88947 */ /* 0x000fec0003800000 */
[----:B------:R-:W1:Y:S01]  /*0ef0*/  LDC.64 R4, c[0x0][0xb18] ;  /* 0x0002c600ff047b82 */ /* 0x000e620000000a00 */
[----:B------:R-:W-:-:S07]  /*0f00*/  ISETP.NE.AND P0, PT, R10, 0x1, PT ;  /* 0x000000010a00780c */ /* 0x000fce0003f05270 */
[----:B------:R-:W2:Y:S08]  /*0f10*/  LDC R9, c[0x0][0xb0c] ;  /* 0x0002c300ff097b82 */ /* 0x000eb00000000800 */
[----:B------:R-:W3:Y:S08]  /*0f20*/  LDC R12, c[0x0][0x370] ;  /* 0x0000dc00ff0c7b82 */ /* 0x000ef00000000800 */
[----:B------:R-:W4:Y:S01]  /*0f30*/  LDC R11, c[0x0][0x374] ;  /* 0x0000dd00ff0b7b82 */ /* 0x000f220000000800 */
[----:B-1----:R-:W-:-:S07]  /*0f40*/  ISETP.NE.AND P1, PT, R4, 0x1, PT ;  /* 0x000000010400780c */ /* 0x002fce0003f25270 */
[----:B------:R-:W3:Y:S01]  /*0f50*/  LDC.64 R6, c[0x0][0xb10] ;  /* 0x0002c400ff067b82 */ /* 0x000ee20000000a00 */
[----:B--2---:R-:W-:-:S07]  /*0f60*/  ISETP.NE.AND P2, PT, R9, 0x1, PT ;  /* 0x000000010900780c */ /* 0x004fce0003f45270 */
[----:B------:R-:W1:Y:S08]  /*0f70*/  LDC R8, c[0x0][0xb20] ;  /* 0x0002c800ff087b82 */ /* 0x000e700000000800 */
[----:B------:R-:W2:Y:S01]  /*0f80*/  LDC.64 R2, c[0x0][0xb28] ;  /* 0x0002ca00ff027b82 */ /* 0x000ea20000000a00 */
[----:B----4-:R-:W-:-:S04]  /*0f90*/  IMAD.HI.U32 R13, R11, R5, RZ ;  /* 0x000000050b0d7227 */ /* 0x010fc800078e00ff */
[----:B------:R-:W-:-:S04]  /*0fa0*/  IMAD.HI.U32 R5, R14, R5, RZ ;  /* 0x000000050e057227 */ /* 0x000fc800078e00ff */
[----:B---3--:R-:W-:-:S05]  /*0fb0*/  IMAD.HI.U32 R16, R12, R6, RZ ;  /* 0x000000060c107227 */ /* 0x008fca00078e00ff */
[-C--:B------:R-:W-:Y:S01]  /*0fc0*/  @P2 SHF.R.U32.HI R12, RZ, R7.reuse, R16 ;  /* 0x00000007ff0c2219 */ /* 0x080fe20000011610 */
[----:B------:R-:W-:Y:S01]  /*0fd0*/  IMAD.HI.U32 R16, R15, R6, RZ ;  /* 0x000000060f107227 */ /* 0x000fe200078e00ff */
[-C--:B-1----:R-:W-:Y:S02]  /*0fe0*/  @P1 SHF.R.U32.HI R11, RZ, R8.reuse, R13 ;  /* 0x00000008ff0b1219 */ /* 0x082fe4000001160d */
[----:B------:R-:W-:Y:S02]  /*0ff0*/  SHF.R.U32.HI R5, RZ, R8, R5 ;  /* 0x00000008ff057219 */ /* 0x000fe40000011605 */
[----:B------:R-:W-:Y:S02]  /*1000*/  SHF.R.U32.HI R16, RZ, R7, R16 ;  /* 0x00000007ff107219 */ /* 0x000fe40000011610 */
[----:B------:R-:W-:Y:S01]  /*1010*/  SEL R5, R14, R5, !P1 ;  /* 0x000000050e057207 */ /* 0x000fe20004800000 */
[----:B--2---:R-:W-:Y:S01]  /*1020*/  IMAD.HI.U32 R13, R11, R2, RZ ;  /* 0x000000020b0d7227 */ /* 0x004fe200078e00ff */
[----:B------:R-:W-:-:S03]  /*1030*/  SEL R16, R15, R16, !P2 ;  /* 0x000000100f107207 */ /* 0x000fc60005000000 */
[----:B------:R-:W-:Y:S01]  /*1040*/  IMAD.HI.U32 R6, R12, R2, RZ ;  /* 0x000000020c067227 */ /* 0x000fe200078e00ff */
[----:B------:R-:W-:-:S04]  /*1050*/  @P0 SHF.R.U32.HI R11, RZ, R3, R13 ;  /* 0x00000003ff0b0219 */ /* 0x000fc8000001160d */
[----:B------:R-:W-:Y:S01]  /*1060*/  @P0 SHF.R.U32.HI R12, RZ, R3, R6 ;  /* 0x00000003ff0c0219 */ /* 0x000fe20000011606 */
[----:B------:R-:W-:-:S04]  /*1070*/  IMAD R11, R11, R10, RZ ;  /* 0x0000000a0b0b7224 */ /* 0x000fc800078e02ff */
[----:B------:R-:W-:Y:S01]  /*1080*/  IMAD R6, R12, R10, RZ ;  /* 0x0000000a0c067224 */ /* 0x000fe200078e02ff */
[----:B------:R-:W-:-:S04]  /*1090*/  ISETP.GE.AND P1, PT, R5, R11, PT ;  /* 0x0000000b0500720c */ /* 0x000fc80003f26270 */
[----:B------:R-:W-:Y:S01]  /*10a0*/  ISETP.GE.OR P1, PT, R16, R6, P1 ;  /* 0x000000061000720c */ /* 0x000fe20000f26670 */
[----:B------:R-:W-:-:S05]  /*10b0*/  IMAD.HI.U32 R6, R5, R2, RZ ;  /* 0x0000000205067227 */ /* 0x000fca00078e00ff */
[----:B------:R-:W-:-:S04]  /*10c0*/  SHF.R.U32.HI R6, RZ, R3, R6 ;  /* 0x00000003ff067219 */ /* 0x000fc80000011606 */
[----:B------:R-:W-:-:S03]  /*10d0*/  SEL R6, R5, R6, !P0 ;  /* 0x0000000605067207 */ /* 0x000fc60004000000 */
[----:B------:R-:W-:Y:S01]  /*10e0*/  @!P1 IMAD.HI.U32 R7, R16, R2, RZ ;  /* 0x0000000210079227 */ /* 0x000fe200078e00ff */
[----:B------:R-:W-:-:S04]  /*10f0*/  IADD3 R2, PT, PT, -R6, RZ, RZ ;  /* 0x000000ff06027210 */ /* 0x000fc80007ffe1ff */
[----:B------:R-:W-:Y:S01]  /*1100*/  @!P1 SHF.R.U32.HI R3, RZ, R3, R7 ;  /* 0x00000003ff039219 */ /* 0x000fe20000011607 */
[----:B------:R-:W-:Y:S01]  /*1110*/  IMAD R2, R10, R2, R5 ;  /* 0x000000020a027224 */ /* 0x000fe200078e0205 */
[----:B------:R-:W-:Y:S02]  /*1120*/  IADD3 R7, PT, PT, -R5, RZ, RZ ;  /* 0x000000ff05077210 */ /* 0x000fe40007ffe1ff */
[----:B------:R-:W-:-:S03]  /*1130*/  @!P1 SEL R3, R16, R3, !P0 ;  /* 0x0000000310039207 */ /* 0x000fc60004000000 */
[----:B------:R-:W-:Y:S02]  /*1140*/  IMAD R7, R4, R7, R14 ;  /* 0x0000000704077224 */ /* 0x000fe400078e020e */
[--C-:B------:R-:W-:Y:S02]  /*1150*/  @!P1 IMAD.IADD R6, R6, 0x1, -R3.reuse ;  /* 0x0000000106069824 */ /* 0x100fe400078e0a03 */
[----:B------:R-:W-:Y:S01]  /*1160*/  @!P1 IMAD R3, R2, R12, R3 ;  /* 0x0000000c02039224 */ /* 0x000fe200078e0203 */
[----:B------:R-:W-:Y:S01]  /*1170*/  IADD3 R2, PT, PT, -R16, RZ, RZ ;  /* 0x000000ff10027210 */ /* 0x000fe20007ffe1ff */
[----:B------:R-:W-:Y:S02]  /*1180*/  @!P1 IMAD R5, R6, R10, R16 ;  /* 0x0000000a06059224 */ /* 0x000fe400078e0210 */
[----:B------:R-:W-:Y:S02]  /*1190*/  @!P1 IMAD.MOV.U32 R16, RZ, RZ, R3 ;  /* 0x000000ffff109224 */ /* 0x000fe400078e0003 */
[----:B------:R-:W-:-:S02]  /*11a0*/  IMAD R2, R9, R2, R15 ;  /* 0x0000000209027224 */ /* 0x000fc400078e020f */
[----:B------:R-:W-:Y:S02]  /*11b0*/  IMAD R14, R5, R4, R7 ;  /* 0x00000004050e7224 */ /* 0x000fe400078e0207 */
[----:B------:R-:W-:Y:S02]  /*11c0*/  IMAD R15, R16, R9, R2 ;  /* 0x00000009100f7224 */ /* 0x000fe400078e0202 */
.L_x_15:
[----:B------:R-:W1:Y:S01]  /*11d0*/  LDCU UR4, c[0x0][0xb30] ;  /* 0x00016600ff0477ac */ /* 0x000e620008000800 */
[----:B------:R-:W2:Y:S08]  /*11e0*/  S2UR UR37, SR_CgaCtaId ;  /* 0x00000000002579c3 */ /* 0x000eb00000008800 */
[----:B------:R-:W3:Y:S01]  /*11f0*/  LDC R40, c[0x0][0xb24] ;  /* 0x0002c900ff287b82 */ /* 0x000ee20000000800 */
[----:B-1----:R-:W-:-:S09]  /*1200*/  UISETP.NE.AND UP1, UPT, UR4, 0x1, UPT ;  /* 0x000000010400788c */ /* 0x002fd2000bf25270 */
[----:B--2---:R-:W-:Y:S05]  /*1210*/  BRA.U UP1, `(.L_x_16) ;  /* 0x0000000101407547 */ /* 0x004fea000b800000 */
[----:B------:R-:W1:Y:S08]  /*1220*/  LDC.64 R4, c[0x0][0xb10] ;  /* 0x0002c400ff047b82 */ /* 0x000e700000000a00 */
[----:B------:R-:W2:Y:S08]  /*1230*/  LDC.64 R2, c[0x0][0xb18] ;  /* 0x0002c600ff027b82 */ /* 0x000eb00000000a00 */
[----:B------:R-:W4:Y:S08]  /*1240*/  LDC R6, c[0x0][0xb20] ;  /* 0x0002c800ff067b82 */ /* 0x000f300000000800 */
[----:B------:R-:W3:Y:S01]  /*1250*/  LDC R7, c[0x0][0xb0c] ;  /* 0x0002c300ff077b82 */ /* 0x000ee20000000800 */
[----:B-1----:R-:W-:-:S05]  /*1260*/  IMAD.HI.U32 R4, R15, R4, RZ ;  /* 0x000000040f047227 */ /* 0x002fca00078e00ff */
[----:B------:R-:W-:Y:S01]  /*1270*/  SHF.R.U32.HI R4, RZ, R5, R4 ;  /* 0x00000005ff047219 */ /* 0x000fe20000011604 */
[----:B--2---:R-:W-:Y:S01]  /*1280*/  IMAD.HI.U32 R3, R14, R3, RZ ;  /* 0x000000030e037227 */ /* 0x004fe200078e00ff */
[----:B------:R-:W-:-:S04]  /*1290*/  ISETP.NE.AND P0, PT, R2, 0x1, PT ;  /* 0x000000010200780c */ /* 0x000fc80003f05270 */
[----:B----4-:R-:W-:-:S04]  /*12a0*/  SHF.R.U32.HI R3, RZ, R6, R3 ;  /* 0x00000006ff037219 */ /* 0x010fc80000011603 */
[----:B------:R-:W-:Y:S02]  /*12b0*/  SEL R3, R14, R3, !P0 ;  /* 0x000000030e037207 */ /* 0x000fe40004000000 */
[----:B---3--:R-:W-:-:S04]  /*12c0*/  ISETP.NE.AND P1, PT, R7, 0x1, PT ;  /* 0x000000010700780c */ /* 0x008fc80003f25270 */
[----:B------:R-:W-:-:S05]  /*12d0*/  SEL R4, R15, R4, !P1 ;  /* 0x000000040f047207 */ /* 0x000fca0004800000 */
[----:B------:R-:W-:Y:S02]  /*12e0*/  IMAD.IADD R5, R3, 0x1, -R4 ;  /* 0x0000000103057824 */ /* 0x000fe400078e0a04 */
[----:B------:R-:W-:Y:S02]  /*12f0*/  IMAD.IADD R3, R4, 0x1, -R3 ;  /* 0x0000000104037824 */ /* 0x000fe400078e0a03 */
[----:B------:R-:W-:Y:S02]  /*1300*/  IMAD R15, R5, R7, R15 ;  /* 0x00000007050f7224 */ /* 0x000fe400078e020f */
[----:B------:R-:W-:-:S07]  /*1310*/  IMAD R14, R3, R2, R14 ;  /* 0x00000002030e7224 */ /* 0x000fce00078e020e */
.L_x_16:
[----:B------:R-:W-:Y:S01]  /*1320*/  BAR.SYNC.DEFER_BLOCKING 0x0 ;  /* 0x0000000000007b1d */ /* 0x000fe20000010000 */
[----:B------:R-:W-:Y:S01]  /*1330*/  UISETP.NE.AND UP1, UPT, UR8, 0x2, UPT ;  /* 0x000000020800788c */ /* 0x000fe2000bf25270 */
[----:B------:R-:W-:Y:S02]  /*1340*/  ISETP.NE.OR P5, PT, R0, 0x2, !P5 ;  /* 0x000000020000780c */ /* 0x000fe40006fa5670 */
[----:B------:R-:W-:-:S06]  /*1350*/  LOP3.LUT R2, R93, 0x1f, RZ, 0xc0, !PT ;  /* 0x0000001f5d027812 */ /* 0x000fcc00078ec0ff */
[----:B------:R-:W-:Y:S05]  /*1360*/  BRA.U UP1, `(.L_x_17) ;  /* 0x0000001101387547 */ /* 0x000fea000b800000 */
[----:B------:R-:W1:Y:S01]  /*1370*/  LDCU UR13, c[0x0][0x38c] ;  /* 0x00007180ff0d77ac */ /* 0x000e620008000800 */
[----:B------:R-:W2:Y:S01]  /*1380*/  LDC R8, c[0x0][0x370] ;  /* 0x0000dc00ff087b82 */ /* 0x000ea20000000800 */
[----:B------:R-:W-:Y:S01]  /*1390*/  PLOP3.LUT P1, PT, PT, PT, UP2, 0x80, 0x8 ;  /* 0x000000000008781c */ /* 0x000fe20003f2f028 */
[----:B------:R-:W-:Y:S01]  /*13a0*/  IMAD.MOV.U32 R17, RZ, RZ, 0x1 ;  /* 0x00000001ff117424 */ /* 0x000fe200078e00ff */
[----:B------:R-:W-:Y:S01]  /*13b0*/  ISETP.EQ.OR P4, PT, R2, RZ, P5 ;  /* 0x000000ff0200720c */ /* 0x000fe20002f82670 */
[----:B------:R-:W-:Y:S01]  /*13c0*/  IMAD.MOV.U32 R16, RZ, RZ, RZ ;  /* 0x000000ffff107224 */ /* 0x000fe200078e00ff */
[----:B------:R-:W-:Y:S02]  /*13d0*/  PLOP3.LUT P1, PT, P1, PT, PT, 0x8, 0x80 ;  /* 0x000000000080781c */ /* 0x000fe40000f2e170 */
[----:B------:R-:W-:Y:S01]  /*13e0*/  CS2R R12, SRZ ;  /* 0x00000000000c7805 */ /* 0x000fe2000001ff00 */
[----:B------:R-:W-:Y:S01]  /*13f0*/  IMAD.MOV.U32 R11, RZ, RZ, 0x1 ;  /* 0x00000001ff0b7424 */ /* 0x000fe200078e00ff */
[----:B------:R-:W4:Y:S01]  /*1400*/  LDC R0, c[0x0][0x374] ;  /* 0x0000dd00ff007b82 */ /* 0x000f220000000800 */
[----:B------:R-:W2:Y:S01]  /*1410*/  LDCU.64 UR22, c[0x0][0x348] ;  /* 0x00006900ff1677ac */ /* 0x000ea20008000a00 */
[----:B------:R-:W-:Y:S01]  /*1420*/  UMOV UR6, URZ ;  /* 0x000000ff00067c82 */ /* 0x000fe20008000000 */
[----:B-1----:R-:W-:-:S04]  /*1430*/  UIADD3 UR5, UPT, UPT, UR13, 0x3f, URZ ;  /* 0x0000003f0d057890 */ /* 0x002fc8000fffe0ff */
[----:B------:R-:W-:-:S04]  /*1440*/  USHF.R.S32.HI UR4, URZ, 0x1f, UR5 ;  /* 0x0000001fff047899 */ /* 0x000fc80008011405 */
[----:B------:R-:W-:-:S04]  /*1450*/  ULEA.HI UR4, UR4, UR5, URZ, 0x6 ;  /* 0x0000000504047291 */ /* 0x000fc8000f8f30ff */
[----:B------:R-:W-:Y:S02]  /*1460*/  USHF.R.S32.HI UR15, URZ, 0x6, UR4 ;  /* 0x00000006ff0f7899 */ /* 0x000fe40008011404 */
[----:B------:R-:W-:Y:S02]  /*1470*/  UIADD3 UR4, UPT, UPT, UR13, -0x1, URZ ;  /* 0xffffffff0d047890 */ /* 0x000fe4000fffe0ff */
[----:B------:R-:W-:Y:S02]  /*1480*/  UISETP.LT.U32.AND UP0, UPT, UR15, 0x3, UPT ;  /* 0x000000030f00788c */ /* 0x000fe4000bf01070 */
[----:B------:R-:W-:Y:S02]  /*1490*/  UISETP.GE.U32.AND UP1, UPT, UR4, -0x7f, UPT ;  /* 0xffffff810400788c */ /* 0x000fe4000bf26070 */
[----:B------:R-:W-:Y:S02]  /*14a0*/  USEL UR14, UR15, 0x3, UP0 ;  /* 0x000000030f0e7887 */ /* 0x000fe40008000000 */
[----:B------:R-:W-:-:S02]  /*14b0*/  UIADD3 UR13, UPT, UPT, UR13, 0x7e, URZ ;  /* 0x0000007e0d0d7890 */ /* 0x000fc4000fffe0ff */
[----:B------:R-:W-:Y:S02]  /*14c0*/  UIADD3 UR5, UPT, UPT, UR14, -0x1, URZ ;  /* 0xffffffff0e057890 */ /* 0x000fe4000fffe0ff */
[----:B------:R-:W-:-:S03]  /*14d0*/  UIADD3 UR7, UPT, UPT, UR15, -UR14, URZ ;  /* 0x8000000e0f077290 */ /* 0x000fc6000fffe0ff */
[----:B------:R-:W-:-:S04]  /*14e0*/  @UP1 UIADD3 UR5, UPT, UPT, UR14, URZ, URZ ;  /* 0x000000ff0e051290 */ /* 0x000fc8000fffe0ff */
[----:B--2---:R-:W-:-:S12]  /*14f0*/  UIADD3 UR5, UPT, UPT, UR5, 0x1, URZ ;  /* 0x0000000105057890 */ /* 0x004fd8000fffe0ff */
.L_x_35:
[----:B------:R-:W-:Y:S01]  /*1500*/  UISETP.NE.AND UP0, UPT, UR37, URZ, UPT ;  /* 0x000000ff2500728c */ /* 0x000fe2000bf05270 */
[----:B------:R-:W1:Y:S08]  /*1510*/  S2UR UR37, SR_CgaCtaId ;  /* 0x00000000002579c3 */ /* 0x000e700000008800 */
[----:B------:R-:W-:Y:S05]  /*1520*/  BRA.U UP0, `(.L_x_18) ;  /* 0x0000000100347547 */ /* 0x000fea000b800000 */
[----:B------:R-:W2:Y:S01]  /*1530*/  S2R R2, SR_CgaCtaId ;  /* 0x0000000000027919 */ /* 0x000ea20000008800 */
[----:B------:R-:W-:-:S04]  /*1540*/  MOV R3, 0x400 ;  /* 0x0000040000037802 */ /* 0x000fc80000000f00 */
[----:B--2---:R-:W-:Y:S02]  /*1550*/  LEA R2, R2, R3, 0x18 ;  /* 0x0000000302027211 */ /* 0x004fe400078ec0ff */
[----:B------:R-:W-:-:S03]  /*1560*/  SHF.L.U32 R3, R11, 0x1f, RZ ;  /* 0x0000001f0b037819 */ /* 0x000fc600000006ff */
[----:B------:R-:W-:-:S04]  /*1570*/  IMAD R2, R12, 0x8, R2 ;  /* 0x000000080c027824 */ /* 0x000fc800078e0202 */
[----:B------:R-:W2:Y:S02]  /*1580*/  SYNCS.PHASECHK.TRANS64.TRYWAIT P0, [R2+URZ+0xe0], R3 ;  /* 0x0000e003020075a7 */ /* 0x000ea400080011ff */
[----:B--2---:R-:W-:Y:S05]  /*1590*/  @!P0 BRA `(.L_x_19) ;  /* 0x0000005c00888947 */ /* 0x004fea0003800000 */
.L_x_114:
[----:B------:R-:W-:Y:S01]  /*15a0*/  VIADD R12, R12, 0x1 ;  /* 0x000000010c0c7836 */ /* 0x000fe20000000000 */
[----:B------:R2:W-:Y:S04]  /*15b0*/  SYNCS.ARRIVE.TRANS64.A1T0 RZ, [R2+URZ+0xd0], RZ ;  /* 0x0000d0ff02ff79a7 */ /* 0x0005e800081000ff */
[----:B------:R-:W-:-:S04]  /*15c0*/  ISETP.NE.AND P0, PT, R12, 0x2, PT ;  /* 0x000000020c00780c */ /* 0x000fc80003f05270 */
[----:B------:R-:W-:Y:S02]  /*15d0*/  SEL R12, R12, RZ, P0 ;  /* 0x000000ff0c0c7207 */ /* 0x000fe40000000000 */
[----:B--2---:R-:W-:-:S04]  /*15e0*/  SEL R2, RZ, 0x1, P0 ;  /* 0x00000001ff027807 */ /* 0x004fc80000000000 */
[----:B------:R-:W-:-:S07]  /*15f0*/  LOP3.LUT R11, R11, R2, RZ, 0x3c, !PT ;  /* 0x000000020b0b7212 */ /* 0x000fce00078e3cff */
.L_x_18:
[----:B------:R-:W-:Y:S01]  /*1600*/  UMOV UR4, 0x400 ;  /* 0x0000040000047882 */ /* 0x000fe20000000000 */
[----:B------:R-:W-:Y:S01]  /*1610*/  SHF.L.U32 R2, R17, 0x1f, RZ ;  /* 0x0000001f11027819 */ /* 0x000fe200000006ff */
[----:B-1----:R-:W-:Y:S01]  /*1620*/  ULEA UR4, UR37, UR4, 0x18 ;  /* 0x0000000425047291 */ /* 0x002fe2000f8ec0ff */
[----:B------:R-:W-:Y:S01]  /*1630*/  R2UR UR35, R15 ;  /* 0x000000000f2372ca */ /* 0x000fe200000e0000 */
[----:B------:R-:W-:Y:S01]  /*1640*/  UISETP.GE.U32.AND UP0, UPT, UR13, 0x7f, UPT ;  /* 0x0000007f0d00788c */ /* 0x000fe2000bf06070 */
[----:B------:R-:W-:Y:S01]  /*1650*/  R2UR UR11, R14 ;  /* 0x000000000e0b72ca */ /* 0x000fe200000e0000 */
[----:B------:R-:W-:Y:S01]  /*1660*/  ULEA UR8, UR6, UR4, 0x3 ;  /* 0x0000000406087291 */ /* 0x000fe2000f8e18ff */
[----:B------:R-:W-:-:S08]  /*1670*/  UMOV UR24, URZ ;  /* 0x000000ff00187c82 */ /* 0x000fd00008000000 */
[----:B------:R1:W2:Y:S01]  /*1680*/  SYNCS.PHASECHK.TRANS64.TRYWAIT P0, [UR8+0x18], R2 ;  /* 0x00001802ff0075a7 */ /* 0x0002a20008001108 */
[----:B------:R-:W-:Y:S02]  /*1690*/  USHF.L.U32 UR35, UR35, 0x7, URZ ;  /* 0x0000000723237899 */ /* 0x000fe400080006ff */
[----:B------:R-:W-:Y:S01]  /*16a0*/  USHF.L.U32 UR11, UR11, 0x6, URZ ;  /* 0x000000060b0b7899 */ /* 0x000fe200080006ff */
[----:B------:R-:W-:Y:S11]  /*16b0*/  BRA.U !UP0, `(.L_x_20) ;  /* 0x0000000108a87547 */ /* 0x000ff6000b800000 */
[----:B------:R-:W-:Y:S01]  /*16c0*/  UMOV UR16, URZ ;  /* 0x000000ff00107c82 */ /* 0x000fe20008000000 */
[----:B------:R-:W-:-:S05]  /*16d0*/  UMOV UR17, UR6 ;  /* 0x0000000600117c82 */ /* 0x000fca0008000000 */
.L_x_25:
[----:B-1----:R-:W-:Y:S01]  /*16e0*/  ULEA UR33, UR17, UR4, 0x3 ;  /* 0x0000000411217291 */ /* 0x002fe2000f8e18ff */
[----:B--2---:R-:W-:Y:S01]  /*16f0*/  @!P5 MOV R3, 0x6000 ;  /* 0x000060000003d802 */ /* 0x004fe20000000f00 */
[----:B--2---:R-:W-:Y:S10]  /*1700*/  @P0 BRA `(.L_x_21) ;  /* 0x00000000000c0947 */ /* 0x004ff40003800000 */
[----:B------:R-:W-:-:S04]  /*1710*/  SHF.L.U32 R4, R17, 0x1f, RZ ;  /* 0x0000001f11047819 */ /* 0x000fc800000006ff */
[----:B------:R-:W2:Y:S02]  /*1720*/  SYNCS.PHASECHK.TRANS64.TRYWAIT P0, [UR33+0x18], R4 ;  /* 0x00001804ff0075a7 */ /* 0x000ea40008001121 */
[----:B--2---:R-:W-:Y:S05]  /*1730*/  @!P0 BRA `(.L_x_22) ;  /* 0x0000005c00348947 */ /* 0x004fea0003800000 */
.L_x_21:
[----:B------:R2:W-:Y:S01]  /*1740*/  @!P5 SYNCS.ARRIVE.TRANS64 RZ, [UR33], R3 ;  /* 0x00000003ffffd9a7 */ /* 0x0005e20008000021 */
[----:B------:R-:W-:Y:S04]  /*1750*/  BSSY.RECONVERGENT B0, `(.L_x_23) ;  /* 0x0000003000007945 */ /* 0x000fe80003800200 */
[----:B------:R-:W-:Y:S05]  /*1760*/  @P4 BRA `(.L_x_24) ;  /* 0x0000000000044947 */ /* 0x000fea0003800000 */
[----:B------:R-:W-:Y:S05]  /*1770*/  BPT.TRAP 0x1 ;  /* 0x000000040000795c */ /* 0x000fea0000300000 */
.L_x_24:
[----:B------:R-:W-:Y:S05]  /*1780*/  BSYNC.RECONVERGENT B0 ;  /* 0x0000000000007941 */ /* 0x000fea0003800200 */
.L_x_23:
[----:B------:R-:W-:Y:S02]  /*1790*/  UIADD3 UR6, UPT, UPT, UR17, 0x1, URZ ;  /* 0x0000000111067890 */ /* 0x000fe4000fffe0ff */
[----:B------:R-:W-:Y:S02]  /*17a0*/  ULEA UR32, UR17, UR4, 0xe ;  /* 0x0000000411207291 */ /* 0x000fe4000f8e70ff */
[----:B------:R-:W-:Y:S02]  /*17b0*/  UISETP.NE.AND UP0, UPT, UR6, 0x3, UPT ;  /* 0x000000030600788c */ /* 0x000fe4000bf05270 */
[----:B------:R-:W-:Y:S02]  /*17c0*/  UIADD3 UR26, UP1, UPT, UR22, 0x80, URZ ;  /* 0x00000080161a7890 */ /* 0x000fe4000ff3e0ff */
[----:B------:R-:W-:Y:S02]  /*17d0*/  USEL UR9, URZ, 0x1, UP0 ;  /* 0x00000001ff097887 */ /* 0x000fe40008000000 */
[----:B------:R-:W-:-:S02]  /*17e0*/  USEL UR6, UR6, URZ, UP0 ;  /* 0x000000ff06067287 */ /* 0x000fc40008000000 */
[----:B------:R-:W-:Y:S02]  /*17f0*/  UIADD3 UR20, UP0, UPT, UR22, 0x180, URZ ;  /* 0x0000018016147890 */ /* 0x000fe4000ff1e0ff */
[----:B------:R-:W-:Y:S01]  /*1800*/  ULEA UR8, UR6, UR4, 0x3 ;  /* 0x0000000406087291 */ /* 0x000fe2000f8e18ff */
[----:B------:R-:W-:Y:S01]  /*1810*/  LOP3.LUT R17, R17, UR9, RZ, 0x3c, !PT ;  /* 0x0000000911117c12 */ /* 0x000fe2000f8e3cff */
[----:B------:R-:W-:Y:S02]  /*1820*/  USHF.L.U32 UR34, UR16, 0x6, URZ ;  /* 0x0000000610227899 */ /* 0x000fe400080006ff */
[----:B------:R-:W-:Y:S01]  /*1830*/  UIADD3.X UR27, UPT, UPT, URZ, UR23, URZ, UP1, !UPT ;  /* 0x00000017ff1b7290 */ /* 0x000fe20008ffe4ff */
[----:B-1----:R-:W-:Y:S01]  /*1840*/  SHF.L.U32 R2, R17, 0x1f, RZ ;  /* 0x0000001f11027819 */ /* 0x002fe200000006ff */
[----:B------:R-:W-:Y:S02]  /*1850*/  UIADD3 UR32, UPT, UPT, UR32, 0x6400, URZ ;  /* 0x0000640020207890 */ /* 0x000fe4000fffe0ff */
[----:B------:R-:W-:Y:S01]  /*1860*/  UIADD3.X UR21, UPT, UPT, URZ, UR23, URZ, UP0, !UPT ;  /* 0x00000017ff157290 */ /* 0x000fe200087fe4ff */
[----:B------:R1:W1:Y:S01]  /*1870*/  SYNCS.PHASECHK.TRANS64.TRYWAIT P0, [UR8+0x18], R2 ;  /* 0x00001802ff0075a7 */ /* 0x0002620008001108 */
[----:B------:R-:W-:Y:S01]  /*1880*/  ULEA UR8, UR17, UR4, 0xd ;  /* 0x0000000411087291 */ /* 0x000fe2000f8e68ff */
[----:B------:R-:W-:Y:S01]  /*1890*/  UMOV UR18, 0x0 ;  /* 0x0000000000127882 */ /* 0x000fe20000000000 */
[----:B------:R-:W-:-:S02]  /*18a0*/  UMOV UR19, 0x10000000 ;  /* 0x1000000000137882 */ /* 0x000fc40000000000 */
[----:B------:R-:W-:Y:S01]  /*18b0*/  UIADD3 UR8, UPT, UPT, UR8, 0x12400, URZ ;  /* 0x0001240008087890 */ /* 0x000fe2000fffe0ff */
[----:B------:R1:W-:Y:S01]  /*18c0*/  UTMALDG.3D [UR32], [UR26], desc[UR18] ;  /* 0x000012201a0075b4 */ /* 0x0003e20008011000 */
[----:B------:R-:W-:Y:S01]  /*18d0*/  UMOV UR12, UR36 ;  /* 0x00000024000c7c82 */ /* 0x000fe20008000000 */
[----:B------:R-:W-:Y:S01]  /*18e0*/  UMOV UR9, UR33 ;  /* 0x0000002100097c82 */ /* 0x000fe20008000000 */
[----:B------:R-:W-:Y:S01]  /*18f0*/  UMOV UR10, UR34 ;  /* 0x00000022000a7c82 */ /* 0x000fe20008000000 */
[----:B------:R-:W-:Y:S01]  /*1900*/  UIADD3 UR16, UPT, UPT, UR16, 0x1, URZ ;  /* 0x0000000110107890 */ /* 0x000fe2000fffe0ff */
[----:B------:R-:W-:Y:S01]  /*1910*/  UMOV UR24, UR5 ;  /* 0x0000000500187c82 */ /* 0x000fe20008000000 */
[----:B------:R-:W-:Y:S02]  /*1920*/  UMOV UR17, UR6 ;  /* 0x0000000600117c82 */ /* 0x000fe40008000000 */
[----:B------:R1:W-:Y:S01]  /*1930*/  UTMALDG.3D [UR8], [UR20], desc[UR18] ;  /* 0x00001208140075b4 */ /* 0x0003e20008011000 */
[----:B------:R-:W-:-:S09]  /*1940*/  UISETP.NE.AND UP0, UPT, UR16, UR5, UPT ;  /* 0x000000051000728c */ /* 0x000fd2000bf05270 */
[----:B------:R-:W-:Y:S05]  /*1950*/  BRA.U UP0, `(.L_x_25) ;  /* 0xfffffffd00607547 */ /* 0x000fea000b83ffff */
.L_x_20:
[----:B-1----:R-:W-:Y:S01]  /*1960*/  ULEA UR8, UR6, UR4, 0x3 ;  /* 0x0000000406087291 */ /* 0x002fe2000f8e18ff */
[----:B------:R-:W-:Y:S01]  /*1970*/  SHF.L.U32 R2, R17, 0x1f, RZ ;  /* 0x0000001f11027819 */ /* 0x000fe200000006ff */
[----:B------:R-:W-:Y:S01]  /*1980*/  @!P1 SYNCS.ARRIVE.TRANS64.A1T0 RZ, [UR4+0x68], RZ ;  /* 0x000068ffffff99a7 */ /* 0x000fe20008100004 */
[----:B------:R-:W-:-:S06]  /*1990*/  UISETP.GT.AND UP0, UPT, UR15, UR14, UPT ;  /* 0x0000000e0f00728c */ /* 0x000fcc000bf04270 */
[----:B--2---:R1:W2:Y:S03]  /*19a0*/  SYNCS.PHASECHK.TRANS64.TRYWAIT P0, [UR8+0x18], R2 ;  /* 0x00001802ff0075a7 */ /* 0x0042a60008001108 */
[----:B------:R-:W-:Y:S05]  /*19b0*/  BRA.U !UP0, `(.L_x_26) ;  /* 0x0000000108ac7547 */ /* 0x000fea000b800000 */
[----:B------:R-:W-:Y:S01]  /*19c0*/  UIADD3 UR21, UPT, UPT, UR7, UR24, URZ ;  /* 0x0000001807157290 */ /* 0x000fe2000fffe0ff */
[----:B------:R-:W-:-:S11]  /*19d0*/  UMOV UR25, UR6 ;  /* 0x0000000600197c82 */ /* 0x000fd60008000000 */
.L_x_31:
[----:B-1----:R-:W-:Y:S01]  /*19e0*/  ULEA UR17, UR25, UR4, 0x3 ;  /* 0x0000000419117291 */ /* 0x002fe2000f8e18ff */
[----:B--2---:R-:W-:Y:S01]  /*19f0*/  @!P5 MOV R3, 0x6000 ;  /* 0x000060000003d802 */ /* 0x004fe20000000f00 */
[----:B--2---:R-:W-:Y:S10]  /*1a00*/  @P0 BRA `(.L_x_27) ;  /* 0x00000000000c0947 */ /* 0x004ff40003800000 */
[----:B------:R-:W-:-:S04]  /*1a10*/  SHF.L.U32 R4, R17, 0x1f, RZ ;  /* 0x0000001f11047819 */ /* 0x000fc800000006ff */
[----:B------:R-:W2:Y:S02]  /*1a20*/  SYNCS.PHASECHK.TRANS64.TRYWAIT P0, [UR17+0x18], R4 ;  /* 0x00001804ff0075a7 */ /* 0x000ea40008001111 */
[----:B--2---:R-:W-:Y:S05]  /*1a30*/  @!P0 BRA `(.L_x_28) ;  /* 0x00000058008c8947 */ /* 0x004fea0003800000 */
.L_x_27:
[----:B------:R2:W-:Y:S01]  /*1a40*/  @!P5 SYNCS.ARRIVE.TRANS64 RZ, [UR17], R3 ;  /* 0x00000003ffffd9a7 */ /* 0x0005e20008000011 */
[----:B------:R-:W-:Y:S04]  /*1a50*/  BSSY.RECONVERGENT B0, `(.L_x_29) ;  /* 0x0000003000007945 */ /* 0x000fe80003800200 */
[----:B------:R-:W-:Y:S05]  /*1a60*/  @P4 BRA `(.L_x_30) ;  /* 0x0000000000044947 */ /* 0x000fea0003800000 */
[----:B------:R-:W-:Y:S05]  /*1a70*/  BPT.TRAP 0x1 ;  /* 0x000000040000795c */ /* 0x000fea0000300000 */
.L_x_30:
[----:B------:R-:W-:Y:S05]  /*1a80*/  BSYNC.RECONVERGENT B0 ;  /* 0x0000000000007941 */ /* 0x000fea0003800200 */
.L_x_29:
        /* <DEDUP_REMOVED lines=10> */
[----:B------:R-:W-:Y:S01]  /*1b30*/  UIADD3 UR16, UPT, UPT, UR16, 0x6400, URZ ;  /* 0x0000640010107890 */ /* 0x000fe2000fffe0ff */
[----:B-1----:R-:W-:Y:S01]  /*1b40*/  SHF.L.U32 R2, R17, 0x1f, RZ ;  /* 0x0000001f11027819 */ /* 0x002fe200000006ff */
[----:B------:R-:W-:Y:S02]  /*1b50*/  UIADD3.X UR31, UPT, UPT, URZ, UR23, URZ, UP1, !UPT ;  /* 0x00000017ff1f7290 */ /* 0x000fe40008ffe4ff */
[----:B------:R-:W-:Y:S01]  /*1b60*/  UIADD3.X UR29, UPT, UPT, URZ, UR23, URZ, UP0, !UPT ;  /* 0x00000017ff1d7290 */ /* 0x000fe200087fe4ff */
[----:B------:R1:W1:Y:S01]  /*1b70*/  SYNCS.PHASECHK.TRANS64.TRYWAIT P0, [UR8+0x18], R2 ;  /* 0x00001802ff0075a7 */ /* 0x0002620008001108 */
[----:B------:R-:W-:Y:S01]  /*1b80*/  ULEA UR8, UR25, UR4, 0xd ;  /* 0x0000000419087291 */ /* 0x000fe2000f8e68ff */
[----:B------:R-:W-:Y:S01]  /*1b90*/  UMOV UR26, 0x0 ;  /* 0x00000000001a7882 */ /* 0x000fe20000000000 */
[----:B------:R-:W-:-:S02]  /*1ba0*/  UMOV UR27, 0x10000000 ;  /* 0x10000000001b7882 */ /* 0x000fc40000000000 */
[----:B------:R-:W-:Y:S01]  /*1bb0*/  UIADD3 UR8, UPT, UPT, UR8, 0x12400, URZ ;  /* 0x0001240008087890 */ /* 0x000fe2000fffe0ff */
[----:B------:R-:W-:Y:S01]  /*1bc0*/  UMOV UR19, UR35 ;  /* 0x0000002300137c82 */ /* 0x000fe20008000000 */
[----:B------:R-:W-:Y:S01]  /*1bd0*/  UMOV UR20, UR36 ;  /* 0x0000002400147c82 */ /* 0x000fe20008000000 */
[----:B------:R-:W-:Y:S01]  /*1be0*/  UMOV UR12, UR36 ;  /* 0x00000024000c7c82 */ /* 0x000fe20008000000 */
[----:B------:R-:W-:Y:S01]  /*1bf0*/  UMOV UR9, UR17 ;  /* 0x0000001100097c82 */ /* 0x000fe20008000000 */
[----:B------:R-:W-:Y:S01]  /*1c00*/  UMOV UR10, UR18 ;  /* 0x00000012000a7c82 */ /* 0x000fe20008000000 */
[----:B------:R1:W-:Y:S01]  /*1c10*/  UTMALDG.3D [UR16], [UR30], desc[UR26] ;  /* 0x00001a101e0075b4 */ /* 0x0003e20008011000 */
[----:B------:R-:W-:Y:S01]  /*1c20*/  UIADD3 UR24, UPT, UPT, UR24, 0x1, URZ ;  /* 0x0000000118187890 */ /* 0x000fe2000fffe0ff */
[----:B------:R-:W-:-:S03]  /*1c30*/  UMOV UR25, UR6 ;  /* 0x0000000600197c82 */ /* 0x000fc60008000000 */
[----:B------:R-:W-:Y:S01]  /*1c40*/  UISETP.NE.AND UP0, UPT, UR24, UR21, UPT ;  /* 0x000000151800728c */ /* 0x000fe2000bf05270 */
[----:B------:R1:W-:Y:S08]  /*1c50*/  UTMALDG.3D [UR8], [UR28], desc[UR26] ;  /* 0x00001a081c0075b4 */ /* 0x0003f00008011000 */
[----:B------:R-:W-:Y:S05]  /*1c60*/  BRA.U UP0, `(.L_x_31) ;  /* 0xfffffffd005c7547 */ /* 0x000fea000b83ffff */
.L_x_26:
[C---:B-1----:R-:W-:Y:S01]  /*1c70*/  LEA R2, R16.reuse, UR4, 0x3 ;  /* 0x0000000410027c11 */ /* 0x042fe2000f8e18ff */
[----:B------:R-:W-:Y:S01]  /*1c80*/  NOP ;  /* 0x0000000000007918 */ /* 0x000fe20000000000 */
[----:B--2---:R-:W-:Y:S02]  /*1c90*/  SHF.L.U32 R3, R13, 0x1f, RZ ;  /* 0x0000001f0d037819 */ /* 0x004fe400000006ff */
[----:B------:R-:W-:Y:S02]  /*1ca0*/  LEA R4, R16, UR4, 0x4 ;  /* 0x0000000410047c11 */ /* 0x000fe4000f8e20ff */
[----:B------:R-:W1:Y:S02]  /*1cb0*/  SYNCS.PHASECHK.TRANS64.TRYWAIT P0, [R2+URZ+0x70], R3 ;  /* 0x00007003020075a7 */ /* 0x000e6400080011ff */
[----:B-1----:R-:W-:Y:S05]  /*1cc0*/  @!P0 BRA `(.L_x_32) ;  /* 0x0000005800008947 */ /* 0x002fea0003800000 */
.L_x_117:
[----:B------:R-:W2:Y:S01]  /*1cd0*/  LDS.128 R4, [R4+0x100] ;  /* 0x0001000004047984 */ /* 0x000ea20000000c00 */
[----:B---3--:R-:W-:Y:S01]  /*1ce0*/  ISETP.GE.AND P0, PT, R40, 0x1, PT ;  /* 0x000000012800780c */ /* 0x008fe20003f06270 */
[----:B-1----:R-:W-:Y:S01]  /*1cf0*/  VIADD R2, R2, 0x80 ;  /* 0x0000008002027836 */ /* 0x002fe20000000000 */
[----:B------:R-:W-:Y:S01]  /*1d00*/  @!PT LDS RZ, [RZ] ;  /* 0x00000000fffff984 */ /* 0x000fe20000000800 */
[----:B------:R-:W-:Y:S01]  /*1d10*/  @!PT LDS RZ, [RZ] ;  /* 0x00000000fffff984 */ /* 0x000fe20000000800 */
[----:B------:R-:W-:Y:S01]  /*1d20*/  @!PT LDS RZ, [RZ] ;  /* 0x00000000fffff984 */ /* 0x000fe20000000800 */
[----:B------:R-:W-:Y:S01]  /*1d30*/  @!PT LDS RZ, [RZ] ;  /* 0x00000000fffff984 */ /* 0x000fe20000000800 */
[----:B------:R1:W-:Y:S06]  /*1d40*/  MEMBAR.ALL.CTA ;  /* 0x0000000000007992 */ /* 0x0003ec0000008000 */
[----:B-1----:R-:W1:Y:S01]  /*1d50*/  FENCE.VIEW.ASYNC.S ;  /* 0x00000000000073c6 */ /* 0x002e620000000000 */
[----:B------:R-:W-:-:S04]  /*1d60*/  PRMT R2, RZ, 0x654, R2 ;  /* 0x00000654ff027816 */ /* 0x000fc80000000002 */
[----:B-1----:R1:W-:Y:S01]  /*1d70*/  SYNCS.ARRIVE.TRANS64.RED.A1T0 RZ, [R2+URZ], RZ ;  /* 0x000000ff02ff79a7 */ /* 0x0023e200081004ff */
[----:B--2---:R-:W-:-:S13]  /*1d80*/  LOP3.LUT P2, RZ, R6, 0x1, RZ, 0xc0, !PT ;  /* 0x0000000106ff7812 */ /* 0x004fda000784c0ff */
[----:B------:R-:W-:Y:S01]  /*1d90*/  @P2 SHF.R.U32.HI R3, RZ, 0x10, R5 ;  /* 0x00000010ff032819 */ /* 0x000fe20000011605 */
[----:B------:R-:W-:Y:S01]  /*1da0*/  VOTEU.ANY UP0, P2 ;  /* 0x0000000000ff7886 */ /* 0x000fe20001000100 */
[----:B------:R-:W-:Y:S02]  /*1db0*/  @P2 MOV R10, R4 ;  /* 0x00000004000a2202 */ /* 0x000fe40000000f00 */
[----:B------:R-:W-:Y:S02]  /*1dc0*/  @P2 R2UR.BROADCAST UR8, R3 ;  /* 0x00000000030822ca */ /* 0x000fe400008e0000 */
[----:B------:R-:W-:-:S11]  /*1dd0*/  @P2 LOP3.LUT R9, R5, 0xffff, RZ, 0xc0, !PT ;  /* 0x0000ffff05092812 */ /* 0x000fd600078ec0ff */
[----:B------:R-:W-:Y:S01]  /*1de0*/  @UP0 UMOV UR36, UR8 ;  /* 0x0000000800240c82 */ /* 0x000fe20008000000 */
[----:B-1----:R-:W-:Y:S05]  /*1df0*/  @!P0 BRA `(.L_x_33) ;  /* 0x0000000000b88947 */ /* 0x002fea0003800000 */
[----:B------:R-:W4:Y:S01]  /*1e00*/  LDC.64 R4, c[0x0][0xb18] ;  /* 0x0002c600ff047b82 */ /* 0x000f220000000a00 */
[----:B------:R-:W-:-:S07]  /*1e10*/  ISETP.NE.AND P3, PT, R40, 0x1, PT ;  /* 0x000000012800780c */ /* 0x000fce0003f65270 */
[----:B------:R-:W1:Y:S08]  /*1e20*/  LDC.64 R6, c[0x0][0xb10] ;  /* 0x0002c400ff067b82 */ /* 0x000e700000000a00 */
[----:B------:R-:W2:Y:S08]  /*1e30*/  LDC R14, c[0x0][0xb20] ;  /* 0x0002c800ff0e7b82 */ /* 0x000eb00000000800 */
[----:B------:R-:W3:Y:S01]  /*1e40*/  LDC R15, c[0x0][0xb0c] ;  /* 0x0002c300ff0f7b82 */ /* 0x000ee20000000800 */
[----:B----4-:R-:W-:Y:S01]  /*1e50*/  IMAD.HI.U32 R19, R0, R5, RZ ;  /* 0x0000000500137227 */ /* 0x010fe200078e00ff */
[----:B------:R-:W-:-:S03]  /*1e60*/  ISETP.NE.AND P0, PT, R4, 0x1, PT ;  /* 0x000000010400780c */ /* 0x000fc60003f05270 */
[----:B------:R-:W-:-:S03]  /*1e70*/  IMAD.HI.U32 R5, R9, R5, RZ ;  /* 0x0000000509057227 */ /* 0x000fc600078e00ff */
[----:B------:R-:W4:Y:S01]  /*1e80*/  LDC.64 R2, c[0x0][0xb28] ;  /* 0x0002ca00ff027b82 */ /* 0x000f220000000a00 */
[----:B-1----:R-:W-:-:S04]  /*1e90*/  IMAD.HI.U32 R20, R8, R6, RZ ;  /* 0x0000000608147227 */ /* 0x002fc800078e00ff */
[----:B------:R-:W-:Y:S01]  /*1ea0*/  IMAD.HI.U32 R21, R10, R6, RZ ;  /* 0x000000060a157227 */ /* 0x000fe200078e00ff */
[----:B------:R-:W-:Y:S02]  /*1eb0*/  SHF.R.U32.HI R20, RZ, R7, R20 ;  /* 0x00000007ff147219 */ /* 0x000fe40000011614 */
[-C--:B--2---:R-:W-:Y:S02]  /*1ec0*/  SHF.R.U32.HI R19, RZ, R14.reuse, R19 ;  /* 0x0000000eff137219 */ /* 0x084fe40000011613 */
[----:B------:R-:W-:Y:S02]  /*1ed0*/  SHF.R.U32.HI R5, RZ, R14, R5 ;  /* 0x0000000eff057219 */ /* 0x000fe40000011605 */
[----:B------:R-:W-:Y:S02]  /*1ee0*/  SEL R19, R0, R19, !P0 ;  /* 0x0000001300137207 */ /* 0x000fe40004000000 */
[----:B------:R-:W-:Y:S02]  /*1ef0*/  SHF.R.U32.HI R21, RZ, R7, R21 ;  /* 0x00000007ff157219 */ /* 0x000fe40000011615 */
[----:B---3--:R-:W-:-:S02]  /*1f00*/  ISETP.NE.AND P1, PT, R15, 0x1, PT ;  /* 0x000000010f00780c */ /* 0x008fc40003f25270 */
[----:B------:R-:W-:Y:S02]  /*1f10*/  SEL R5, R9, R5, !P0 ;  /* 0x0000000509057207 */ /* 0x000fe40004000000 */
[----:B------:R-:W-:Y:S02]  /*1f20*/  SEL R20, R8, R20, !P1 ;  /* 0x0000001408147207 */ /* 0x000fe40004800000 */
[----:B------:R-:W-:Y:S01]  /*1f30*/  SEL R21, R10, R21, !P1 ;  /* 0x000000150a157207 */ /* 0x000fe20004800000 */
[----:B----4-:R-:W-:-:S04]  /*1f40*/  IMAD.HI.U32 R18, R19, R2, RZ ;  /* 0x0000000213127227 */ /* 0x010fc800078e00ff */
        /* <DEDUP_REMOVED lines=10> */
[----:B------:R-:W-:-:S04]  /*1ff0*/  @!P0 IMAD.HI.U32 R7, R21, R2, RZ ;  /* 0x0000000215078227 */ /* 0x000fc800078e00ff */
[----:B------:R-:W-:Y:S01]  /*2000*/  IMAD.MOV R2, RZ, RZ, -R6 ;  /* 0x000000ffff027224 */ /* 0x000fe200078e0a06 */
[----:B------:R-:W-:Y:S02]  /*2010*/  @!P0 SHF.R.U32.HI R3, RZ, R3, R7 ;  /* 0x00000003ff038219 */ /* 0x000fe40000011607 */
[----:B------:R-:W-:Y:S01]  /*2020*/  IADD3 R7, PT, PT, -R5, RZ, RZ ;  /* 0x000000ff05077210 */ /* 0x000fe20007ffe1ff */
[----:B------:R-:W-:Y:S01]  /*2030*/  IMAD R2, R40, R2, R5 ;  /* 0x0000000228027224 */ /* 0x000fe200078e0205 */
        /* <DEDUP_REMOVED lines=10> */
.L_x_33:
[----:B------:R-:W1:Y:S02]  /*20e0*/  LDCU UR8, c[0x0][0xb30] ;  /* 0x00016600ff0877ac */ /* 0x000e640008000800 */
[----:B-1----:R-:W-:-:S09]  /*20f0*/  UISETP.NE.AND UP0, UPT, UR8, 0x1, UPT ;  /* 0x000000010800788c */ /* 0x002fd2000bf05270 */
[----:B------:R-:W-:Y:S05]  /*2100*/  BRA.U UP0, `(.L_x_34) ;  /* 0x0000000100407547 */ /* 0x000fea000b800000 */
[----:B------:R-:W1:Y:S08]  /*2110*/  LDC.64 R4, c[0x0][0xb10] ;  /* 0x0002c400ff047b82 */ /* 0x000e700000000a00 */
[----:B------:R-:W2:Y:S08]  /*2120*/  LDC.64 R2, c[0x0][0xb18] ;  /* 0x0002c600ff027b82 */ /* 0x000eb00000000a00 */
[----:B------:R-:W3:Y:S08]  /*2130*/  LDC R6, c[0x0][0xb20] ;  /* 0x0002c800ff067b82 */ /* 0x000ef00000000800 */
[----:B------:R-:W4:Y:S01]  /*2140*/  LDC R7, c[0x0][0xb0c] ;  /* 0x0002c300ff077b82 */ /* 0x000f220000000800 */
[----:B-1----:R-:W-:-:S05]  /*2150*/  IMAD.HI.U32 R4, R10, R4, RZ ;  /* 0x000000040a047227 */ /* 0x002fca00078e00ff */
[----:B------:R-:W-:Y:S01]  /*2160*/  SHF.R.U32.HI R4, RZ, R5, R4 ;  /* 0x00000005ff047219 */ /* 0x000fe20000011604 */
[----:B--2---:R-:W-:Y:S01]  /*2170*/  IMAD.HI.U32 R3, R9, R3, RZ ;  /* 0x0000000309037227 */ /* 0x004fe200078e00ff */
[----:B------:R-:W-:-:S04]  /*2180*/  ISETP.NE.AND P0, PT, R2, 0x1, PT ;  /* 0x000000010200780c */ /* 0x000fc80003f05270 */
[----:B---3--:R-:W-:-:S04]  /*2190*/  SHF.R.U32.HI R3, RZ, R6, R3 ;  /* 0x00000006ff037219 */ /* 0x008fc80000011603 */
[----:B------:R-:W-:Y:S02]  /*21a0*/  SEL R3, R9, R3, !P0 ;  /* 0x0000000309037207 */ /* 0x000fe40004000000 */
[----:B----4-:R-:W-:-:S04]  /*21b0*/  ISETP.NE.AND P1, PT, R7, 0x1, PT ;  /* 0x000000010700780c */ /* 0x010fc80003f25270 */
[----:B------:R-:W-:-:S05]  /*21c0*/  SEL R4, R10, R4, !P1 ;  /* 0x000000040a047207 */ /* 0x000fca0004800000 */
[----:B------:R-:W-:Y:S02]  /*21d0*/  IMAD.IADD R5, R3, 0x1, -R4 ;  /* 0x0000000103057824 */ /* 0x000fe400078e0a04 */
[----:B------:R-:W-:Y:S02]  /*21e0*/  IMAD.IADD R3, R4, 0x1, -R3 ;  /* 0x0000000104037824 */ /* 0x000fe400078e0a03 */
[----:B------:R-:W-:Y:S02]  /*21f0*/  IMAD R10, R5, R7, R10 ;  /* 0x00000007050a7224 */ /* 0x000fe400078e020a */
[----:B------:R-:W-:-:S07]  /*2200*/  IMAD R9, R3, R2, R9 ;  /* 0x0000000203097224 */ /* 0x000fce00078e0209 */
.L_x_34:
[----:B------:R-:W-:Y:S01]  /*2210*/  VIADD R16, R16, 0x1 ;  /* 0x0000000110107836 */ /* 0x000fe20000000000 */
[----:B------:R-:W-:Y:S01]  /*2220*/  PLOP3.LUT P1, PT, PT, PT, PT, 0x80, 0x8 ;  /* 0x000000000008781c */ /* 0x000fe20003f2f070 */
[----:B------:R-:W-:Y:S02]  /*2230*/  IMAD.IADD R15, R10, 0x1, R87 ;  /* 0x000000010a0f7824 */ /* 0x000fe400078e0257 */
[----:B------:R-:W-:Y:S01]  /*2240*/  IMAD.IADD R14, R9, 0x1, R86 ;  /* 0x00000001090e7824 */ /* 0x000fe200078e0256 */
[----:B------:R-:W-:-:S04]  /*2250*/  ISETP.NE.AND P0, PT, R16, 0x2, PT ;  /* 0x000000021000780c */ /* 0x000fc80003f05270 */
[----:B------:R-:W-:Y:S02]  /*2260*/  SEL R2, RZ, 0x1, P0 ;  /* 0x00000001ff027807 */ /* 0x000fe40000000000 */
[----:B------:R-:W-:Y:S02]  /*2270*/  SEL R16, R16, RZ, P0 ;  /* 0x000000ff10107207 */ /* 0x000fe40000000000 */
[----:B------:R-:W-:Y:S01]  /*2280*/  LOP3.LUT R13, R13, R2, RZ, 0x3c, !PT ;  /* 0x000000020d0d7212 */ /* 0x000fe200078e3cff */
[----:B------:R-:W-:Y:S06]  /*2290*/  @P2 BRA `(.L_x_35) ;  /* 0xfffffff000982947 */ /* 0x000fec000383ffff */
[----:B------:R-:W-:Y:S01]  /*22a0*/  UIADD3 UR4, UPT, UPT, UR4, 0x18, URZ ;  /* 0x0000001804047890 */ /* 0x000fe2000fffe0ff */
[----:B------:R-:W-:-:S03]  /*22b0*/  SHF.L.U32 R2, R17, 0x1f, RZ ;  /* 0x0000001f11027819 */ /* 0x000fc600000006ff */
[----:B------:R-:W-:-:S09]  /*22c0*/  ULEA UR5, UR6, UR4, 0x3 ;  /* 0x0000000406057291 */ /* 0x000fd2000f8e18ff */
[----:B------:R-:W1:Y:S02]  /*22d0*/  SYNCS.PHASECHK.TRANS64.TRYWAIT P0, [UR5], R2 ;  /* 0x00000002ff0075a7 */ /* 0x000e640008001105 */
[----:B-1----:R-:W-:Y:S05]  /*22e0*/  @!P0 BRA `(.L_x_36) ;  /* 0x00000050008c8947 */ /* 0x002fea0003800000 */
.L_x_119:
[----:B------:R-:W-:-:S04]  /*22f0*/  UIADD3 UR6, UPT, UPT, UR6, 0x1, URZ ;  /* 0x0000000106067890 */ /* 0x000fc8000fffe0ff */
[----:B------:R-:W-:-:S04]  /*2300*/  UISETP.NE.AND UP0, UPT, UR6, 0x3, UPT ;  /* 0x000000030600788c */ /* 0x000fc8000bf05270 */
[----:B------:R-:W-:Y:S02]  /*2310*/  USEL UR7, URZ, 0x1, UP0 ;  /* 0x00000001ff077887 */ /* 0x000fe40008000000 */
[----:B------:R-:W-:-:S04]  /*2320*/  USEL UR6, UR6, URZ, UP0 ;  /* 0x000000ff06067287 */ /* 0x000fc80008000000 */
[----:B------:R-:W-:Y:S01]  /*2330*/  ULEA UR5, UR6, UR4, 0x3 ;  /* 0x0000000406057291 */ /* 0x000fe2000f8e18ff */
[----:B------:R-:W-:-:S04]  /*2340*/  LOP3.LUT R17, R17, UR7, RZ, 0x3c, !PT ;  /* 0x0000000711117c12 */ /* 0x000fc8000f8e3cff */
[----:B-1----:R-:W-:-:S04]  /*2350*/  SHF.L.U32 R2, R17, 0x1f, RZ ;  /* 0x0000001f11027819 */ /* 0x002fc800000006ff */
[----:B------:R-:W1:Y:S02]  /*2360*/  SYNCS.PHASECHK.TRANS64.TRYWAIT P0, [UR5], R2 ;  /* 0x00000002ff0075a7 */ /* 0x000e640008001105 */
[----:B-1----:R-:W-:Y:S05]  /*2370*/  @!P0 BRA `(.L_x_37) ;  /* 0x0000005000808947 */ /* 0x002fea0003800000 */
.L_x_121:
[----:B------:R-:W-:-:S04]  /*2380*/  UIADD3 UR6, UPT, UPT, UR6, 0x1, URZ ;  /* 0x0000000106067890 */ /* 0x000fc8000fffe0ff */
[----:B------:R-:W-:-:S04]  /*2390*/  UISETP.NE.AND UP0, UPT, UR6, 0x3, UPT ;  /* 0x000000030600788c */ /* 0x000fc8000bf05270 */
[----:B------:R-:W-:Y:S02]  /*23a0*/  USEL UR5, URZ, 0x1, UP0 ;  /* 0x00000001ff057887 */ /* 0x000fe40008000000 */
[----:B------:R-:W-:-:S04]  /*23b0*/  USEL UR6, UR6, URZ, UP0 ;  /* 0x000000ff06067287 */ /* 0x000fc80008000000 */
[----:B------:R-:W-:Y:S01]  /*23c0*/  ULEA UR6, UR6, UR4, 0x3 ;  /* 0x0000000406067291 */ /* 0x000fe2000f8e18ff */
[----:B-1----:R-:W-:-:S04]  /*23d0*/  LOP3.LUT R2, R17, UR5, RZ, 0x3c, !PT ;  /* 0x0000000511027c12 */ /* 0x002fc8000f8e3cff */
[----:B------:R-:W-:Y:S01]  /*23e0*/  SHF.L.U32 R2, R2, 0x1f, RZ ;  /* 0x0000001f02027819 */ /* 0x000fe200000006ff */
[----:B----4-:R-:W-:-:S07]  /*23f0*/  IMAD.U32 R0, RZ, RZ, UR6 ;  /* 0x00000006ff007e24 */ /* 0x010fce000f8e00ff */
.L_x_38:
[----:B-1----:R1:W2:Y:S02]  /*2400*/  SYNCS.PHASECHK.TRANS64.TRYWAIT P0, [R0+URZ], R2 ;  /* 0x00000002000075a7 */ /* 0x0022a400080011ff */
[----:B--2---:R-:W-:Y:S05]  /*2410*/  @!P0 NANOSLEEP.SYNCS 0x989680 ;  /* 0x009896800000895d */ /* 0x004fea0003900000 */
[----:B------:R-:W2:Y:S02]  /*2420*/  @!P0 SYNCS.PHASECHK.TRANS64 P0, [R0+URZ], R2 ;  /* 0x00000002000085a7 */ /* 0x000ea400080010ff */
[----:B--2---:R-:W-:Y:S05]  /*2430*/  @P0 EXIT ;  /* 0x000000000000094d */ /* 0x004fea0003800000 */
[----:B------:R-:W-:Y:S05]  /*2440*/  BRA `(.L_x_38) ;  /* 0xfffffffc00ec7947 */ /* 0x000fea000383ffff */
.L_x_17:
[----:B------:R-:W-:-:S04]  /*2450*/  UISETP.NE.AND UP1, UPT, UR37, URZ, UPT ;  /* 0x000000ff2500728c */ /* 0x000fc8000bf25270 */
[----:B------:R-:W-:-:S09]  /*2460*/  UISETP.NE.OR UP1, UPT, UR8, 0x1, UP1 ;  /* 0x000000010800788c */ /* 0x000fd20008f25670 */
[----:B------:R-:W-:Y:S05]  /*2470*/  BRA.U UP1, `(.L_x_39) ;  /* 0x0000000501487547 */ /* 0x000fea000b800000 */
[----:B------:R-:W-:Y:S01]  /*2480*/  ISETP.NE.AND P2, PT, R2, RZ, PT ;  /* 0x000000ff0200720c */ /* 0x000fe20003f45270 */
[----:B------:R-:W-:Y:S01]  /*2490*/  IMAD.MOV.U32 R12, RZ, RZ, 0x1 ;  /* 0x00000001ff0c7424 */ /* 0x000fe200078e00ff */
[----:B------:R-:W-:Y:S02]  /*24a0*/  CS2R R10, SRZ ;  /* 0x00000000000a7805 */ /* 0x000fe4000001ff00 */
[----:B------:R-:W-:Y:S01]  /*24b0*/  CS2R R8, SRZ ;  /* 0x0000000000087805 */ /* 0x000fe2000001ff00 */
[----:B------:R-:W-:Y:S01]  /*24c0*/  UMOV UR4, 0x400 ;  /* 0x0000040000047882 */ /* 0x000fe20000000000 */
[----:B------:R-:W-:Y:S01]  /*24d0*/  UMOV UR6, URZ ;  /* 0x000000ff00067c82 */ /* 0x000fe20008000000 */
[----:B------:R-:W-:-:S12]  /*24e0*/  ULEA UR37, UR37, UR4, 0x18 ;  /* 0x0000000425257291 */ /* 0x000fd8000f8ec0ff */
.L_x_43:
[----:B------:R-:W-:Y:S02]  /*24f0*/  LEA R0, R8, UR37, 0x3 ;  /* 0x0000002508007c11 */ /* 0x000fe4000f8e18ff */
[----:B------:R-:W-:-:S03]  /*2500*/  SHF.L.U32 R4, R9, 0x1f, RZ ;  /* 0x0000001f09047819 */ /* 0x000fc600000006ff */
[----:B------:R-:W-:Y:S01]  /*2510*/  VIADD R5, R0, 0xe0 ;  /* 0x000000e000057836 */ /* 0x000fe20000000000 */
[----:B------:R-:W1:Y:S02]  /*2520*/  SYNCS.PHASECHK.TRANS64.TRYWAIT P0, [R0+URZ+0xd0], R4 ;  /* 0x0000d004000075a7 */ /* 0x000e6400080011ff */
[----:B-1----:R-:W-:Y:S05]  /*2530*/  @!P0 BRA `(.L_x_40) ;  /* 0x0000005000288947 */ /* 0x002fea0003800000 */
.L_x_122:
[----:B------:R-:W-:Y:S01]  /*2540*/  ULEA UR5, UR6, UR37, 0x3 ;  /* 0x0000002506057291 */ /* 0x000fe2000f8e18ff */
[----:B-1----:R-:W-:Y:S01]  /*2550*/  PRMT R0, RZ, 0x654, R5 ;  /* 0x00000654ff007816 */ /* 0x002fe20000000005 */
[----:B------:R-:W-:Y:S01]  /*2560*/  @!P2 IMAD.MOV.U32 R4, RZ, RZ, 0x10 ;  /* 0x00000010ff04a424 */ /* 0x000fe200078e00ff */
[----:B------:R-:W-:Y:S01]  /*2570*/  SHF.L.U32 R5, R12, 0x1f, RZ ;  /* 0x0000001f0c057819 */ /* 0x000fe200000006ff */
[----:B------:R-:W-:Y:S01]  /*2580*/  UIADD3 UR4, UPT, UPT, UR5, 0x70, URZ ;  /* 0x0000007005047890 */ /* 0x000fe2000fffe0ff */
[----:B------:R1:W-:Y:S05]  /*2590*/  SYNCS.ARRIVE.TRANS64.RED.A1T0 RZ, [R0+URZ], RZ ;  /* 0x000000ff00ff79a7 */ /* 0x0003ea00081004ff */
[----:B------:R-:W-:Y:S01]  /*25a0*/  IMAD.U32 R6, RZ, RZ, UR4 ;  /* 0x00000004ff067e24 */ /* 0x000fe2000f8e00ff */
[----:B------:R-:W2:Y:S04]  /*25b0*/  SYNCS.PHASECHK.TRANS64.TRYWAIT P0, [UR5+0x80], R5 ;  /* 0x00008005ff0075a7 */ /* 0x000ea80008001105 */
[----:B------:R-:W-:Y:S01]  /*25c0*/  PRMT R6, R2, 0x654, R6 ;  /* 0x0000065402067816 */ /* 0x000fe20000000006 */
[----:B-12---:R-:W-:Y:S06]  /*25d0*/  @!P0 BRA `(.L_x_41) ;  /* 0x0000005000148947 */ /* 0x006fec0003800000 */
.L_x_124:
[----:B------:R-:W-:Y:S01]  /*25e0*/  ULEA UR4, UR6, UR37, 0x4 ;  /* 0x0000002506047291 */ /* 0x000fe2000f8e20ff */
[----:B------:R-:W-:Y:S01]  /*25f0*/  SEL R3, R6, R3, !P2 ;  /* 0x0000000306037207 */ /* 0x000fe20005000000 */
[----:B------:R-:W-:Y:S01]  /*2600*/  UIADD3 UR5, UPT, UPT, UR5, 0x70, URZ ;  /* 0x0000007005057890 */ /* 0x000fe2000fffe0ff */
[----:B-1----:R-:W-:Y:S01]  /*2610*/  LEA R0, R11, UR37, 0x3 ;  /* 0x000000250b007c11 */ /* 0x002fe2000f8e18ff */
[----:B------:R-:W-:Y:S01]  /*2620*/  UIADD3 UR4, UPT, UPT, UR4, 0x100, URZ ;  /* 0x0000010004047890 */ /* 0x000fe2000fffe0ff */
[----:B------:R1:W-:Y:S01]  /*2630*/  @!P2 SYNCS.ARRIVE.TRANS64.RED RZ, [R3+URZ], R4 ;  /* 0x0000000403ffa9a7 */ /* 0x0003e200080004ff */
[----:B------:R-:W-:Y:S01]  /*2640*/  UIADD3 UR6, UPT, UPT, UR6, 0x1, URZ ;  /* 0x0000000106067890 */ /* 0x000fe2000fffe0ff */
[----:B------:R-:W-:-:S03]  /*2650*/  VIADD R8, R8, 0x1 ;  /* 0x0000000108087836 */ /* 0x000fc60000000000 */
[----:B------:R-:W-:Y:S02]  /*2660*/  UISETP.NE.AND UP0, UPT, UR6, 0x2, UPT ;  /* 0x000000020600788c */ /* 0x000fe4000bf05270 */
[----:B------:R-:W-:Y:S01]  /*2670*/  ISETP.NE.AND P0, PT, R8, 0x2, PT ;  /* 0x000000020800780c */ /* 0x000fe20003f05270 */
[----:B------:R-:W-:Y:S06]  /*2680*/  UGETNEXTWORKID.BROADCAST [UR4], [UR5] ;  /* 0x00000000040073ca */ /* 0x000fec0008000100 */
[----:B------:R-:W-:Y:S02]  /*2690*/  USEL UR4, URZ, 0x1, UP0 ;  /* 0x00000001ff047887 */ /* 0x000fe40008000000 */
[----:B------:R-:W-:-:S04]  /*26a0*/  USEL UR6, UR6, URZ, UP0 ;  /* 0x000000ff06067287 */ /* 0x000fc80008000000 */
[----:B------:R-:W-:Y:S02]  /*26b0*/  LOP3.LUT R12, R12, UR4, RZ, 0x3c, !PT ;  /* 0x000000040c0c7c12 */ /* 0x000fe4000f8e3cff */
[----:B-1----:R-:W-:-:S04]  /*26c0*/  SHF.L.U32 R4, R10, 0x1f, RZ ;  /* 0x0000001f0a047819 */ /* 0x002fc800000006ff */
[----:B------:R-:W1:Y:S02]  /*26d0*/  SYNCS.PHASECHK.TRANS64.TRYWAIT P1, [R0+URZ+0x70], R4 ;  /* 0x00007004000075a7 */ /* 0x000e6400080211ff */
[----:B-1----:R-:W-:Y:S05]  /*26e0*/  @!P1 BRA `(.L_x_42) ;  /* 0x0000004c00e89947 */ /* 0x002fea0003800000 */
.L_x_125:
[C---:B-1----:R-:W-:Y:S01]  /*26f0*/  LEA R4, R11.reuse, UR37, 0x4 ;  /* 0x000000250b047c11 */ /* 0x042fe2000f8e20ff */
[----:B------:R-:W-:Y:S01]  /*2700*/  VIADD R0, R0, 0x80 ;  /* 0x0000008000007836 */ /* 0x000fe20000000000 */
[----:B------:R-:W-:Y:S01]  /*2710*/  SEL R8, R8, RZ, P0 ;  /* 0x000000ff08087207 */ /* 0x000fe20000000000 */
[----:B------:R-:W-:-:S03]  /*2720*/  VIADD R11, R11, 0x1 ;  /* 0x000000010b0b7836 */ /* 0x000fc60000000000 */
[----:B------:R-:W1:Y:S01]  /*2730*/  LDS.128 R4, [R4+0x100] ;  /* 0x0001000004047984 */ /* 0x000e620000000c00 */
[----:B------:R-:W-:Y:S02]  /*2740*/  PRMT R0, RZ, 0x654, R0 ;  /* 0x00000654ff007816 */ /* 0x000fe40000000000 */
[C---:B------:R-:W-:Y:S01]  /*2750*/  ISETP.NE.AND P1, PT, R11.reuse, 0x2, PT ;  /* 0x000000020b00780c */ /* 0x040fe20003f25270 */
[----:B------:R-:W-:Y:S01]  /*2760*/  @!PT LDS RZ, [RZ] ;  /* 0x00000000fffff984 */ /* 0x000fe20000000800 */
[----:B------:R-:W-:Y:S01]  /*2770*/  @!PT LDS RZ, [RZ] ;  /* 0x00000000fffff984 */ /* 0x000fe20000000800 */
[----:B------:R-:W-:Y:S01]  /*2780*/  @!PT LDS RZ, [RZ] ;  /* 0x00000000fffff984 */ /* 0x000fe20000000800 */
[----:B------:R-:W-:Y:S01]  /*2790*/  @!PT LDS RZ, [RZ] ;  /* 0x00000000fffff984 */ /* 0x000fe20000000800 */
[----:B------:R2:W-:Y:S06]  /*27a0*/  MEMBAR.ALL.CTA ;  /* 0x0000000000007992 */ /* 0x0005ec0000008000 */
[----:B--2---:R-:W2:Y:S01]  /*27b0*/  FENCE.VIEW.ASYNC.S ;  /* 0x00000000000073c6 */ /* 0x004ea20000000000 */
[----:B------:R-:W-:Y:S01]  /*27c0*/  SEL R11, R11, RZ, P1 ;  /* 0x000000ff0b0b7207 */ /* 0x000fe20000800000 */
[----:B--2---:R2:W-:Y:S01]  /*27d0*/  SYNCS.ARRIVE.TRANS64.RED.A1T0 RZ, [R0+URZ], RZ ;  /* 0x000000ff00ff79a7 */ /* 0x0045e200081004ff */
[----:B-1----:R-:W-:-:S02]  /*27e0*/  LOP3.LUT P3, RZ, R6, 0x1, RZ, 0xc0, !PT ;  /* 0x0000000106ff7812 */ /* 0x002fc4000786c0ff */
[----:B------:R-:W-:-:S04]  /*27f0*/  SEL R4, RZ, 0x1, P1 ;  /* 0x00000001ff047807 */ /* 0x000fc80000800000 */
[----:B------:R-:W-:Y:S02]  /*2800*/  LOP3.LUT R10, R10, R4, RZ, 0x3c, !PT ;  /* 0x000000040a0a7212 */ /* 0x000fe400078e3cff */
[----:B--2---:R-:W-:-:S04]  /*2810*/  SEL R0, RZ, 0x1, P0 ;  /* 0x00000001ff007807 */ /* 0x004fc80000000000 */
[----:B------:R-:W-:Y:S01]  /*2820*/  LOP3.LUT R9, R9, R0, RZ, 0x3c, !PT ;  /* 0x0000000009097212 */ /* 0x000fe200078e3cff */
[----:B------:R-:W-:Y:S06]  /*2830*/  @P3 BRA `(.L_x_43) ;  /* 0xfffffffc002c3947 */ /* 0x000fec000383ffff */
[----:B------:R-:W-:Y:S01]  /*2840*/  ULEA UR5, UR6, UR37, 0x3 ;  /* 0x0000002506057291 */ /* 0x000fe2000f8e18ff */
[----:B------:R-:W-:-:S08]  /*2850*/  SHF.L.U32 R2, R12, 0x1f, RZ ;  /* 0x0000001f0c027819 */ /* 0x000fd000000006ff */
[----:B------:R-:W1:Y:S02]  /*2860*/  SYNCS.PHASECHK.TRANS64 P0, [UR5+0x80], R2 ;  /* 0x00008002ff0075a7 */ /* 0x000e640008001005 */
[----:B-1----:R-:W-:Y:S05]  /*2870*/  @P0 BRA `(.L_x_44) ;  /* 0x0000000000080947 */ /* 0x002fea0003800000 */
[----:B------:R-:W1:Y:S02]  /*2880*/  SYNCS.PHASECHK.TRANS64.TRYWAIT P0, [UR5+0x80], R2 ;  /* 0x00008002ff0075a7 */ /* 0x000e640008001105 */
[----:B-1----:R-:W-:Y:S05]  /*2890*/  @!P0 BRA `(.L_x_45) ;  /* 0x0000004c00908947 */ /* 0x002fea0003800000 */
.L_x_44:
[----:B------:R-:W-:-:S04]  /*28a0*/  UIADD3 UR4, UPT, UPT, UR6, 0x1, URZ ;  /* 0x0000000106047890 */ /* 0x000fc8000fffe0ff */
[----:B------:R-:W-:-:S04]  /*28b0*/  UISETP.NE.AND UP0, UPT, UR4, 0x2, UPT ;  /* 0x000000020400788c */ /* 0x000fc8000bf05270 */
[----:B------:R-:W-:Y:S02]  /*28c0*/  USEL UR7, URZ, 0x1, UP0 ;  /* 0x00000001ff077887 */ /* 0x000fe40008000000 */
[----:B------:R-:W-:-:S04]  /*28d0*/  USEL UR4, UR4, URZ, UP0 ;  /* 0x000000ff04047287 */ /* 0x000fc80008000000 */
[----:B------:R-:W-:Y:S01]  /*28e0*/  ULEA UR4, UR4, UR37, 0x3 ;  /* 0x0000002504047291 */ /* 0x000fe2000f8e18ff */
[----:B-1----:R-:W-:-:S04]  /*28f0*/  LOP3.LUT R2, R12, UR7, RZ, 0x3c, !PT ;  /* 0x000000070c027c12 */ /* 0x002fc8000f8e3cff */
[----:B------:R-:W-:-:S04]  /*2900*/  SHF.L.U32 R0, R2, 0x1f, RZ ;  /* 0x0000001f02007819 */ /* 0x000fc800000006ff */
[----:B------:R-:W1:Y:S02]  /*2910*/  SYNCS.PHASECHK.TRANS64 P0, [UR4+0x80], R0 ;  /* 0x00008000ff0075a7 */ /* 0x000e640008001004 */
[----:B-1----:R-:W-:Y:S05]  /*2920*/  @P0 EXIT ;  /* 0x000000000000094d */ /* 0x002fea0003800000 */
[----:B------:R-:W-:Y:S02]  /*2930*/  SHF.L.U32 R2, R2, 0x1f, RZ ;  /* 0x0000001f02027819 */ /* 0x000fe400000006ff */
[----:B------:R-:W-:-:S07]  /*2940*/  MOV R0, UR4 ;  /* 0x0000000400007c02 */ /* 0x000fce0008000f00 */
.L_x_46:
[----:B-1----:R1:W2:Y:S02]  /*2950*/  SYNCS.PHASECHK.TRANS64.TRYWAIT P0, [R0+URZ+0x80], R2 ;  /* 0x00008002000075a7 */ /* 0x0022a400080011ff */
[----:B--2---:R-:W-:Y:S05]  /*2960*/  @!P0 NANOSLEEP.SYNCS 0x989680 ;  /* 0x009896800000895d */ /* 0x004fea0003900000 */
[----:B------:R-:W2:Y:S02]  /*2970*/  @!P0 SYNCS.PHASECHK.TRANS64 P0, [R0+URZ+0x80], R2 ;  /* 0x00008002000085a7 */ /* 0x000ea400080010ff */
[----:B--2---:R-:W-:Y:S05]  /*2980*/  @P0 EXIT ;  /* 0x000000000000094d */ /* 0x004fea0003800000 */
[----:B------:R-:W-:Y:S05]  /*2990*/  BRA `(.L_x_46) ;  /* 0xfffffffc00ec7947 */ /* 0x000fea000383ffff */
.L_x_39:
[----:B------:R-:W-:-:S09]  /*29a0*/  UISETP.NE.AND UP1, UPT, UR8, URZ, UPT ;  /* 0x000000ff0800728c */ /* 0x000fd2000bf25270 */
[----:B------:R-:W-:Y:S05]  /*29b0*/  BRA.U UP1, `(.L_x_47) ;  /* 0x0000000d01b47547 */ /* 0x000fea000b800000 */
[----:B------:R-:W-:Y:S01]  /*29c0*/  UMOV UR4, 0x40 ;  /* 0x0000004000047882 */ /* 0x000fe20000000000 */
[----:B------:R-:W-:Y:S01]  /*29d0*/  NOP ;  /* 0x0000000000007918 */ /* 0x000fe20000000000 */
[----:B------:R-:W-:Y:S01]  /*29e0*/  ULEA UR4, UR37, UR4, 0x18 ;  /* 0x0000000425047291 */ /* 0x000fe2000f8ec0ff */
[----:B------:R-:W-:Y:S02]  /*29f0*/  UMOV UR5, 0x400 ;  /* 0x0000040000057882 */ /* 0x000fe40000000000 */
[----:B------:R-:W-:-:S06]  /*2a00*/  ULEA UR37, UR37, UR5, 0x18 ;  /* 0x0000000525257291 */ /* 0x000fcc000f8ec0ff */
[----:B------:R-:W1:Y:S02]  /*2a10*/  LDS.U8 R0, [UR4+0x1c] ;  /* 0x00001c04ff007984 */ /* 0x000e640008000000 */
[----:B-1----:R-:W-:-:S13]  /*2a20*/  ISETP.NE.AND P0, PT, R0, RZ, PT ;  /* 0x000000ff0000720c */ /* 0x002fda0003f05270 */
[----:B------:R-:W-:Y:S05]  /*2a30*/  @P0 BRA `(.L_x_48) ;  /* 0x0000000000580947 */ /* 0x000fea0003800000 */
[----:B------:R-:W-:-:S13]  /*2a40*/  ELECT P0, URZ, PT ;  /* 0x0000000000ff782f */ /* 0x000fda0003800000 */
[----:B------:R-:W-:Y:S05]  /*2a50*/  @!P0 BRA `(.L_x_49) ;  /* 0x0000000000608947 */ /* 0x000fea0003800000 */
[----:B------:R-:W-:Y:S01]  /*2a60*/  UMOV UR5, 0x10 ;  /* 0x0000001000057882 */ /* 0x000fe20000000000 */
[----:B------:R-:W-:Y:S01]  /*2a70*/  HFMA2 R0, -RZ, RZ, 0, 5.9604644775390625e-08 ;  /* 0x00000001ff007431 */ /* 0x000fe200000001ff */
[----:B------:R-:W-:-:S03]  /*2a80*/  MOV R2, 0xffff ;  /* 0x0000ffff00027802 */ /* 0x000fc60000000f00 */
[----:B------:R-:W-:Y:S04]  /*2a90*/  DEPBAR.LE SB1, 0x36 ;  /* 0x00009d800000791a */ /* 0x000fe80000000000 */
[----:B------:R-:W1:Y:S02]  /*2aa0*/  UTCATOMSWS.FIND_AND_SET.ALIGN UP0, UR5, UR5 ;  /* 0x00000005000575e3 */ /* 0x000e640008000800 */
[----:B-1----:R-:W-:Y:S01]  /*2ab0*/  MOV R3, UR5 ;  /* 0x0000000500037c02 */ /* 0x002fe20008000f00 */
[----:B------:R-:W-:Y:S06]  /*2ac0*/  BRA.U UP0, `(.L_x_50) ;  /* 0x0000000100187547 */ /* 0x000fec000b800000 */
.L_x_51:
[----:B------:R-:W-:Y:S05]  /*2ad0*/  NANOSLEEP 0x64 ;  /* 0x000000640000795d */ /* 0x000fea0003800000 */
[----:B------:R-:W-:-:S05]  /*2ae0*/  UMOV UR5, 0x10 ;  /* 0x0000001000057882 */ /* 0x000fca0000000000 */
[----:B------:R-:W-:Y:S04]  /*2af0*/  DEPBAR.LE SB1, 0x36 ;  /* 0x00009d800000791a */ /* 0x000fe80000000000 */
[----:B------:R-:W1:Y:S02]  /*2b00*/  UTCATOMSWS.FIND_AND_SET.ALIGN UP0, UR5, UR5 ;  /* 0x00000005000575e3 */ /* 0x000e640008000800 */
[----:B-1----:R-:W-:Y:S01]  /*2b10*/  MOV R3, UR5 ;  /* 0x0000000500037c02 */ /* 0x002fe20008000f00 */
[----:B------:R-:W-:Y:S05]  /*2b20*/  BRA.U !UP0, `(.L_x_51) ;  /* 0xfffffffd08e87547 */ /* 0x000fea000b83ffff */
.L_x_50:
[-C--:B------:R-:W-:Y:S02]  /*2b30*/  SHF.L.U32 R2, R2, R3.reuse, RZ ;  /* 0x0000000302027219 */ /* 0x080fe400000006ff */
[----:B------:R-:W-:Y:S01]  /*2b40*/  SHF.L.U32 R0, R0, R3, RZ ;  /* 0x0000000300007219 */ /* 0x000fe200000006ff */
[----:B------:R-:W-:Y:S02]  /*2b50*/  IMAD.SHL.U32 R3, R3, 0x20, RZ ;  /* 0x0000002003037824 */ /* 0x000fe400078e00ff */
[----:B------:R1:W-:Y:S04]  /*2b60*/  ATOMS.OR RZ, [UR4+0x14], R2 ;  /* 0x00001402ffff798c */ /* 0x0003e8000b000004 */
[----:B------:R1:W-:Y:S04]  /*2b70*/  ATOMS.OR RZ, [UR4+0x18], R0 ;  /* 0x00001800ffff798c */ /* 0x0003e8000b000004 */
[----:B------:R1:W-:Y:S01]  /*2b80*/  STS [UR37+0x120], R3 ;  /* 0x00012003ff007988 */ /* 0x0003e20008000825 */
[----:B------:R-:W-:Y:S05]  /*2b90*/  BRA `(.L_x_49) ;  /* 0x0000000000107947 */ /* 0x000fea0003800000 */
.L_x_48:
[----:B------:R-:W-:Y:S02]  /*2ba0*/  MOV R0, 0xffffffff ;  /* 0xffffffff00007802 */ /* 0x000fe40000000f00 */
[----:B------:R-:W-:-:S03]  /*2bb0*/  MOV R2, 0x2be0 ;  /* 0x00002be000027802 */ /* 0x000fc60000000f00 */
[----:B------:R1:W-:Y:S04]  /*2bc0*/  STS [UR37+0x120], R0 ;  /* 0x00012000ff007988 */ /* 0x0003e80008000825 */
[----:B-1-3-5:R-:W-:Y:S05]  /*2bd0*/  CALL.REL.NOINC `($__internal_1_$__cuda_sm10x_tcgen05_guardrail_trap_phase_invalid_during_alloc) ;  /* 0x0000005000647944 */ /* 0x02afea0003c00000 */
.L_x_49:
[----:B------:R-:W-:Y:S05]  /*2be0*/  WARPSYNC.ALL ;  /* 0x0000000000007948 */ /* 0x000fea0003800000 */
[----:B------:R-:W2:Y:S01]  /*2bf0*/  S2UR UR5, SR_CgaCtaId ;  /* 0x00000000000579c3 */ /* 0x000ea20000008800 */
[----:B------:R-:W-:Y:S01]  /*2c00*/  UMOV UR4, 0x400 ;  /* 0x0000040000047882 */ /* 0x000fe20000000000 */
[----:B------:R-:W-:-:S06]  /*2c10*/  NOP ;  /* 0x0000000000007918 */ /* 0x000fcc0000000000 */
[----:B------:R-:W-:Y:S06]  /*2c20*/  BAR.ARV 0x6, 0xa0 ;  /* 0x0182800000007b1d */ /* 0x000fec0000002000 */
[----:B------:R-:W4:Y:S01]  /*2c30*/  LDCU UR7, c[0x0][0x38c] ;  /* 0x00007180ff0777ac */ /* 0x000f220008000800 */
[----:B------:R-:W-:Y:S01]  /*2c40*/  IMAD.MOV.U32 R11, RZ, RZ, 0x1 ;  /* 0x00000001ff0b7424 */ /* 0x000fe200078e00ff */
[----:B------:R-:W-:Y:S01]  /*2c50*/  CS2R R8, SRZ ;  /* 0x0000000000087805 */ /* 0x000fe2000001ff00 */
[----:B------:R-:W-:Y:S01]  /*2c60*/  IMAD.MOV.U32 R10, RZ, RZ, RZ ;  /* 0x000000ffff0a7224 */ /* 0x000fe200078e00ff */
[----:B------:R-:W3:Y:S01]  /*2c70*/  LDCU UR6, c[0x0][0x38c] ;  /* 0x00007180ff0677ac */ /* 0x000ee20008000800 */
[----:B------:R-:W-:Y:S01]  /*2c80*/  UMOV UR15, URZ ;  /* 0x000000ff000f7c82 */ /* 0x000fe20008000000 */
[----:B------:R-:W-:Y:S01]  /*2c90*/  UMOV UR14, URZ ;  /* 0x000000ff000e7c82 */ /* 0x000fe20008000000 */
[----:B--2---:R-:W-:Y:S01]  /*2ca0*/  ULEA UR5, UR5, UR4, 0x18 ;  /* 0x0000000405057291 */ /* 0x004fe2000f8ec0ff */
[----:B------:R-:W-:Y:S01]  /*2cb0*/  UMOV UR24, 0x0 ;  /* 0x0000000000187882 */ /* 0x000fe20000000000 */
[----:B------:R-:W-:-:S02]  /*2cc0*/  UMOV UR25, 0x8100010 ;  /* 0x0810001000197882 */ /* 0x000fc40000000000 */
[----:B------:R-:W-:Y:S02]  /*2cd0*/  UIADD3 UR10, UPT, UPT, UR5, 0x6400, URZ ;  /* 0x00006400050a7890 */ /* 0x000fe4000fffe0ff */
[----:B------:R-:W-:Y:S02]  /*2ce0*/  UIADD3 UR11, UPT, UPT, UR5, 0x12400, URZ ;  /* 0x00012400050b7890 */ /* 0x000fe4000fffe0ff */
[----:B----4-:R-:W-:Y:S01]  /*2cf0*/  UIADD3 UR7, UPT, UPT, UR7, 0x3f, URZ ;  /* 0x0000003f07077890 */ /* 0x010fe2000fffe0ff */
[----:B-1----:R-:W1:Y:S01]  /*2d00*/  LDS R0, [UR5+0x120] ;  /* 0x00012005ff007984 */ /* 0x002e620008000800 */
[----:B------:R-:W-:Y:S02]  /*2d10*/  USHF.R.U32.HI UR10, URZ, 0x4, UR10 ;  /* 0x00000004ff0a7899 */ /* 0x000fe4000801160a */
[----:B------:R-:W-:Y:S02]  /*2d20*/  USHF.R.S32.HI UR4, URZ, 0x1f, UR7 ;  /* 0x0000001fff047899 */ /* 0x000fe40008011407 */
[----:B------:R-:W-:-:S02]  /*2d30*/  USHF.R.U32.HI UR11, URZ, 0x4, UR11 ;  /* 0x00000004ff0b7899 */ /* 0x000fc4000801160b */
[----:B------:R-:W-:Y:S02]  /*2d40*/  ULEA.HI UR4, UR4, UR7, URZ, 0x6 ;  /* 0x0000000704047291 */ /* 0x000fe4000f8f30ff */
[----:B------:R-:W-:Y:S02]  /*2d50*/  ULOP3.LUT UR10, UR10, 0x3fff, URZ, 0xc0, !UPT ;  /* 0x00003fff0a0a7892 */ /* 0x000fe4000f8ec0ff */
[----:B------:R-:W-:Y:S02]  /*2d60*/  USHF.R.S32.HI UR4, URZ, 0x6, UR4 ;  /* 0x00000006ff047899 */ /* 0x000fe40008011404 */
[----:B------:R-:W-:Y:S02]  /*2d70*/  ULOP3.LUT UR11, UR11, 0x3fff, URZ, 0xc0, !UPT ;  /* 0x00003fff0b0b7892 */ /* 0x000fe4000f8ec0ff */
[----:B------:R-:W-:Y:S01]  /*2d80*/  UISETP.LT.AND UP0, UPT, UR4, 0x1, UPT ;  /* 0x000000010400788c */ /* 0x000fe2000bf01270 */
[----:B------:R-:W-:Y:S01]  /*2d90*/  UMOV UR22, 0x0 ;  /* 0x0000000000167882 */ /* 0x000fe20000000000 */
[----:B------:R-:W-:-:S02]  /*2da0*/  UMOV UR23, 0x8100010 ;  /* 0x0810001000177882 */ /* 0x000fc40000000000 */
[----:B------:R-:W-:Y:S02]  /*2db0*/  USEL UR9, UR4, 0x1, !UP0 ;  /* 0x0000000104097887 */ /* 0x000fe4000c000000 */
[----:B------:R-:W-:Y:S02]  /*2dc0*/  ULOP3.LUT UR10, UR10, 0x10000, URZ, 0xfc, !UPT ;  /* 0x000100000a0a7892 */ /* 0x000fe4000f8efcff */
[----:B------:R-:W-:Y:S02]  /*2dd0*/  ULOP3.LUT UR11, UR11, 0x10000, URZ, 0xfc, !UPT ;  /* 0x000100000b0b7892 */ /* 0x000fe4000f8efcff */
[----:B------:R-:W-:Y:S02]  /*2de0*/  UIADD3 UR9, UPT, UPT, -UR9, URZ, URZ ;  /* 0x000000ff09097290 */ /* 0x000fe4000fffe1ff */
[----:B---3--:R-:W-:Y:S01]  /*2df0*/  UISETP.GE.AND UP3, UPT, UR6, 0x1, UPT ;  /* 0x000000010600788c */ /* 0x008fe2000bf66270 */
[----:B------:R-:W-:Y:S01]  /*2e00*/  UMOV UR20, 0x0 ;  /* 0x0000000000147882 */ /* 0x000fe20000000000 */
[----:B------:R-:W-:Y:S01]  /*2e10*/  UMOV UR21, 0x8100010 ;  /* 0x0810001000157882 */ /* 0x000fe20000000000 */
[----:B------:R-:W-:Y:S01]  /*2e20*/  UMOV UR18, 0x0 ;  /* 0x0000000000127882 */ /* 0x000fe20000000000 */
[----:B------:R-:W-:Y:S01]  /*2e30*/  UMOV UR19, 0x8100010 ;  /* 0x0810001000137882 */ /* 0x000fe20000000000 */
[----:B-1----:R-:W-:-:S15]  /*2e40*/  R2UR UR16, R0 ;  /* 0x00000000001072ca */ /* 0x002fde00000e0000 */
.L_x_58:
[----:B------:R-:W-:Y:S02]  /*2e50*/  LEA R0, R10, UR5, 0x3 ;  /* 0x000000050a007c11 */ /* 0x000fe4000f8e18ff */
[----:B------:R-:W-:Y:S02]  /*2e60*/  SHF.L.U32 R2, R9, 0x1f, RZ ;  /* 0x0000001f09027819 */ /* 0x000fe400000006ff */
[----:B------:R-:W-:Y:S01]  /*2e70*/  PLOP3.LUT P0, PT, PT, PT, UP3, 0x80, 0x8 ;  /* 0x000000000008781c */ /* 0x000fe20003f0f038 */
[----:B------:R-:W-:Y:S01]  /*2e80*/  VIADD R3, R0, 0x80 ;  /* 0x0000008000037836 */ /* 0x000fe20000000000 */
[----:B-1----:R-:W1:Y:S02]  /*2e90*/  SYNCS.PHASECHK.TRANS64.TRYWAIT P1, [R0+URZ+0x70], R2 ;  /* 0x00007002000075a7 */ /* 0x002e6400080211ff */
[----:B-1-3--:R-:W-:Y:S09]  /*2ea0*/  @!P1 BRA `(.L_x_52) ;  /* 0x0000004800249947 */ /* 0x00aff20003800000 */
.L_x_127:
[----:B------:R-:W-:Y:S01]  /*2eb0*/  LEA R4, R10, UR5, 0x4 ;  /* 0x000000050a047c11 */ /* 0x000fe2000f8e20ff */
[----:B------:R-:W-:Y:S01]  /*2ec0*/  @UP3 ULEA UR6, UR14, UR5, 0x3 ;  /* 0x000000050e063291 */ /* 0x000fe2000f8e18ff */
[----:B------:R-:W-:Y:S01]  /*2ed0*/  PLOP3.LUT P2, PT, PT, PT, PT, 0x80, 0x8 ;  /* 0x000000000008781c */ /* 0x000fe20003f4f070 */
[----:B------:R-:W-:Y:S01]  /*2ee0*/  ULEA UR7, UR15, UR5, 0x3 ;  /* 0x000000050f077291 */ /* 0x000fe2000f8e18ff */
[----:B------:R-:W-:Y:S01]  /*2ef0*/  PRMT R3, RZ, 0x654, R3 ;  /* 0x00000654ff037816 */ /* 0x000fe20000000003 */
[----:B------:R-:W-:Y:S01]  /*2f00*/  ULEA UR8, UR15, UR16, 0x6 ;  /* 0x000000100f087291 */ /* 0x000fe2000f8e30ff */
[----:B------:R-:W2:Y:S01]  /*2f10*/  LDS.128 R4, [R4+0x100] ;  /* 0x0001000004047984 */ /* 0x000ea20000000c00 */
[----:B-1----:R-:W-:Y:S02]  /*2f20*/  @P0 SHF.L.U32 R2, R8, 0x1f, RZ ;  /* 0x0000001f08020819 */ /* 0x002fe400000006ff */
[----:B------:R-:W-:Y:S01]  /*2f30*/  SHF.L.U32 R0, R11, 0x1f, RZ ;  /* 0x0000001f0b007819 */ /* 0x000fe200000006ff */
[----:B------:R-:W-:Y:S01]  /*2f40*/  @!PT LDS RZ, [RZ] ;  /* 0x00000000fffff984 */ /* 0x000fe20000000800 */
[----:B------:R-:W-:Y:S01]  /*2f50*/  @!PT LDS RZ, [RZ] ;  /* 0x00000000fffff984 */ /* 0x000fe20000000800 */
[----:B------:R-:W-:Y:S01]  /*2f60*/  @!PT LDS RZ, [RZ] ;  /* 0x00000000fffff984 */ /* 0x000fe20000000800 */
[----:B------:R-:W-:Y:S01]  /*2f70*/  @!PT LDS RZ, [RZ] ;  /* 0x00000000fffff984 */ /* 0x000fe20000000800 */
[----:B------:R1:W-:Y:S06]  /*2f80*/  MEMBAR.ALL.CTA ;  /* 0x0000000000007992 */ /* 0x0003ec0000008000 */
[----:B-1----:R-:W1:Y:S02]  /*2f90*/  FENCE.VIEW.ASYNC.S ;  /* 0x00000000000073c6 */ /* 0x002e640000000000 */
[----:B-1----:R1:W-:Y:S01]  /*2fa0*/  SYNCS.ARRIVE.TRANS64.RED.A1T0 RZ, [R3+URZ], RZ ;  /* 0x000000ff03ff79a7 */ /* 0x0023e200081004ff */
[----:B------:R1:W3:Y:S01]  /*2fb0*/  @P0 SYNCS.PHASECHK.TRANS64.TRYWAIT P2, [UR6], R2 ;  /* 0x00000002ff0005a7 */ /* 0x0002e20008041106 */
[----:B--2---:R-:W-:Y:S01]  /*2fc0*/  LOP3.LUT P1, RZ, R6, 0x1, RZ, 0xc0, !PT ;  /* 0x0000000106ff7812 */ /* 0x004fe2000782c0ff */
[----:B------:R-:W2:Y:S02]  /*2fd0*/  SYNCS.PHASECHK.TRANS64.TRYWAIT P0, [UR7+0xb0], R0 ;  /* 0x0000b000ff0075a7 */ /* 0x000ea40008001107 */
[----:B-123--:R-:W-:Y:S10]  /*2fe0*/  @!P0 BRA `(.L_x_53) ;  /* 0x0000004400e88947 */ /* 0x00eff40003800000 */
.L_x_129:
[----:B------:R-:W-:Y:S01]  /*2ff0*/  IADD3 R10, PT, PT, R10, 0x1, RZ ;  /* 0x000000010a0a7810 */ /* 0x000fe20007ffe0ff */
[----:B------:R-:W-:Y:S06]  /*3000*/  BRA.U !UP3, `(.L_x_54) ;  /* 0x000000010bc07547 */ /* 0x000fec000b800000 */
[----:B------:R-:W-:Y:S01]  /*3010*/  UPLOP3.LUT UP4, UPT, UPT, UPT, UPT, 0x40, 0x4 ;  /* 0x000000000004789c */ /* 0x000fe20003f8e870 */
[----:B------:R-:W-:Y:S01]  /*3020*/  UMOV UR13, UR9 ;  /* 0x00000009000d7c82 */ /* 0x000fe20008000000 */
[----:B------:R-:W-:Y:S01]  /*3030*/  UMOV UR12, UR4 ;  /* 0x00000004000c7c82 */ /* 0x000fe20008000000 */
[----:B------:R-:W-:-:S08]  /*3040*/  UMOV UR17, UR14 ;  /* 0x0000000e00117c82 */ /* 0x000fd00008000000 */
.L_x_57:
[----:B------:R-:W-:Y:S02]  /*3050*/  UIADD3 UR13, UPT, UPT, UR13, 0x1, URZ ;  /* 0x000000010d0d7890 */ /* 0x000fe4000fffe0ff */
[----:B--2---:R-:W-:Y:S02]  /*3060*/  ULEA UR6, UR17, UR5, 0x3 ;  /* 0x0000000511067291 */ /* 0x004fe4000f8e18ff */
[----:B------:R-:W-:Y:S01]  /*3070*/  UISETP.NE.AND UP0, UPT, UR13, URZ, UPT ;  /* 0x000000ff0d00728c */ /* 0x000fe2000bf05270 */
[----:B---3--:R-:W-:Y:S10]  /*3080*/  @P2 BRA `(.L_x_55) ;  /* 0x00000000000c2947 */ /* 0x008ff40003800000 */
[----:B-1----:R-:W-:Y:S04]  /*3090*/  SHF.L.U32 R2, R8, 0x1f, RZ ;  /* 0x0000001f08027819 */ /* 0x002fe800000006ff */
[----:B------:R-:W1:Y:S02]  /*30a0*/  SYNCS.PHASECHK.TRANS64.TRYWAIT P0, [UR6], R2 ;  /* 0x00000002ff0075a7 */ /* 0x000e640008001106 */
[----:B-1----:R-:W-:Y:S05]  /*30b0*/  @!P0 BRA `(.L_x_56) ;  /* 0x0000004400cc8947 */ /* 0x002fea0003800000 */
.L_x_55:
[----:B------:R-:W-:Y:S01]  /*30c0*/  UISETP.NE.AND UP1, UPT, UR12, 0x1, UPT ;  /* 0x000000010c00788c */ /* 0x000fe2000bf25270 */
[----:B------:R-:W-:Y:S01]  /*30d0*/  PLOP3.LUT P2, PT, PT, PT, PT, 0x80, 0x8 ;  /* 0x000000000008781c */ /* 0x000fe20003f4f070 */
[----:B------:R-:W-:Y:S02]  /*30e0*/  UIADD3 UR14, UPT, UPT, UR17, 0x1, URZ ;  /* 0x00000001110e7890 */ /* 0x000fe4000fffe0ff */
[----:B------:R-:W-:Y:S02]  /*30f0*/  ULEA UR28, UR17, UR11, 0x9 ;  /* 0x0000000b111c7291 */ /* 0x000fe4000f8e48ff */
[----:B------:R-:W-:Y:S01]  /*3100*/  UISETP.NE.AND UP2, UPT, UR14, 0x3, UPT ;  /* 0x000000030e00788c */ /* 0x000fe2000bf45270 */
[----:B------:R-:W-:Y:S01]  /*3110*/  PLOP3.LUT P0, PT, PT, PT, UP1, 0x80, 0x8 ;  /* 0x000000000008781c */ /* 0x000fe20003f0f018 */
[----:B------:R-:W-:Y:S02]  /*3120*/  UIADD3 UR40, UPT, UPT, UR28, 0x2, URZ ;  /* 0x000000021c287890 */ /* 0x000fe4000fffe0ff */
[----:B------:R-:W-:Y:S02]  /*3130*/  USEL UR27, URZ, 0x1, UP2 ;  /* 0x00000001ff1b7887 */ /* 0x000fe40009000000 */
[----:B------:R-:W-:Y:S02]  /*3140*/  USEL UR14, UR14, URZ, UP2 ;  /* 0x000000ff0e0e7287 */ /* 0x000fe40009000000 */
[----:B------:R-:W-:Y:S02]  /*3150*/  UIADD3 UR36, UPT, UPT, UR28, 0x4, URZ ;  /* 0x000000041c247890 */ /* 0x000fe4000fffe0ff */
[----:B------:R-:W-:Y:S01]  /*3160*/  @UP1 ULEA UR26, UR14, UR5, 0x3 ;  /* 0x000000050e1a1291 */ /* 0x000fe2000f8e18ff */
[----:B------:R-:W-:Y:S01]  /*3170*/  LOP3.LUT R8, R8, UR27, RZ, 0x3c, !PT ;  /* 0x0000001b08087c12 */ /* 0x000fe2000f8e3cff */
[----:B------:R-:W-:Y:S02]  /*3180*/  UIADD3 UR32, UPT, UPT, UR28, 0x6, URZ ;  /* 0x000000061c207890 */ /* 0x000fe4000fffe0ff */
[----:B------:R-:W-:Y:S01]  /*3190*/  UIADD3 UR6, UPT, UPT, UR6, 0x18, URZ ;  /* 0x0000001806067890 */ /* 0x000fe2000fffe0ff */
[----:B-1----:R-:W-:Y:S01]  /*31a0*/  @P0 SHF.L.U32 R0, R8, 0x1f, RZ ;  /* 0x0000001f08000819 */ /* 0x002fe200000006ff */
[----:B------:R-:W-:Y:S01]  /*31b0*/  UIADD3 UR12, UPT, UPT, UR12, -0x1, URZ ;  /* 0xffffffff0c0c7890 */ /* 0x000fe2000fffe0ff */
[----:B------:R-:W-:Y:S02]  /*31c0*/  UMOV UR29, 0x40004040 ;  /* 0x40004040001d7882 */ /* 0x000fe40000000000 */
[----:B------:R2:W3:Y:S01]  /*31d0*/  @P0 SYNCS.PHASECHK.TRANS64.TRYWAIT P2, [UR26], R0 ;  /* 0x00000000ff0005a7 */ /* 0x0004e2000804111a */
[----:B------:R-:W-:Y:S01]  /*31e0*/  ULEA UR26, UR17, UR10, 0xa ;  /* 0x0000000a111a7291 */ /* 0x000fe2000f8e50ff */
[----:B------:R-:W-:Y:S01]  /*31f0*/  UMOV UR27, 0x40004040 ;  /* 0x40004040001b7882 */ /* 0x000fe20000000000 */
[----:B------:R-:W-:Y:S02]  /*3200*/  UMOV UR41, 0x40004040 ;  /* 0x4000404000297882 */ /* 0x000fe40000000000 */
[----:B------:R-:W-:Y:S02]  /*3210*/  UIADD3 UR38, UPT, UPT, UR26, 0x2, URZ ;  /* 0x000000021a267890 */ /* 0x000fe4000fffe0ff */
[----:B------:R-:W-:Y:S02]  /*3220*/  UIADD3 UR34, UPT, UPT, UR26, 0x4, URZ ;  /* 0x000000041a227890 */ /* 0x000fe4000fffe0ff */
[----:B------:R-:W-:Y:S01]  /*3230*/  UIADD3 UR30, UPT, UPT, UR26, 0x6, URZ ;  /* 0x000000061a1e7890 */ /* 0x000fe2000fffe0ff */
[----:B------:R2:W-:Y:S01]  /*3240*/  UTCHMMA gdesc[UR26], gdesc[UR28], tmem[UR8], tmem[UR24], idesc[UR25], UP4 ;  /* 0x00ff181c1a0075ea */ /* 0x0005e2000a000008 */
[----:B------:R-:W-:Y:S01]  /*3250*/  UPLOP3.LUT UP4, UPT, UPT, UPT, UPT, 0x80, 0x8 ;  /* 0x000000000008789c */ /* 0x000fe20003f8f070 */
[----:B------:R-:W-:Y:S01]  /*3260*/  UMOV UR39, 0x40004040 ;  /* 0x4000404000277882 */ /* 0x000fe20000000000 */
[----:B------:R-:W-:Y:S01]  /*3270*/  UMOV UR37, 0x40004040 ;  /* 0x4000404000257882 */ /* 0x000fe20000000000 */
[----:B------:R2:W-:Y:S01]  /*3280*/  UTCHMMA gdesc[UR38], gdesc[UR40], tmem[UR8], tmem[UR22], idesc[UR23], UPT ;  /* 0x00ff1628260075ea */ /* 0x0005e2000b800008 */
[----:B------:R-:W-:Y:S01]  /*3290*/  UMOV UR35, 0x40004040 ;  /* 0x4000404000237882 */ /* 0x000fe20000000000 */
[----:B------:R-:W-:Y:S01]  /*32a0*/  UMOV UR33, 0x40004040 ;  /* 0x4000404000217882 */ /* 0x000fe20000000000 */
[----:B------:R-:W-:Y:S01]  /*32b0*/  UMOV UR31, 0x40004040 ;  /* 0x40004040001f7882 */ /* 0x000fe20000000000 */
[----:B------:R2:W-:Y:S01]  /*32c0*/  UTCHMMA gdesc[UR34], gdesc[UR36], tmem[UR8], tmem[UR20], idesc[UR21], UPT ;  /* 0x00ff1424220075ea */ /* 0x0005e2000b800008 */
[----:B------:R2:W-:Y:S01]  /*32d0*/  UTCHMMA gdesc[UR30], gdesc[UR32], tmem[UR8], tmem[UR18], idesc[UR19], UPT ;  /* 0x00ff12201e0075ea */ /* 0x0005e2000b800008 */
[----:B------:R2:W-:Y:S01]  /*32e0*/  UTCBAR [UR6], URZ ;  /* 0x000000ff060073e9 */ /* 0x0005e200080000ff */
[----:B------:R-:W-:Y:S01]  /*32f0*/  UMOV UR17, UR14 ;  /* 0x0000000e00117c82 */ /* 0x000fe20008000000 */
[----:B------:R-:W-:Y:S05]  /*3300*/  BRA.U UP0, `(.L_x_57) ;  /* 0xfffffffd00507547 */ /* 0x000fea000b83ffff */
.L_x_54:
[----:B------:R-:W-:Y:S01]  /*3310*/  UIADD3 UR15, UPT, UPT, UR15, 0x1, URZ ;  /* 0x000000010f0f7890 */ /* 0x000fe2000fffe0ff */
[C---:B------:R-:W-:Y:S01]  /*3320*/  ISETP.NE.AND P0, PT, R10.reuse, 0x2, PT ;  /* 0x000000020a00780c */ /* 0x040fe20003f05270 */
[----:B------:R-:W-:Y:S02]  /*3330*/  UIADD3 UR7, UPT, UPT, UR7, 0x90, URZ ;  /* 0x0000009007077890 */ /* 0x000fe4000fffe0ff */
[----:B------:R-:W-:Y:S01]  /*3340*/  UISETP.NE.AND UP0, UPT, UR15, 0x4, UPT ;  /* 0x000000040f00788c */ /* 0x000fe2000bf05270 */
[----:B-12---:R-:W-:Y:S02]  /*3350*/  SEL R0, RZ, 0x1, P0 ;  /* 0x00000001ff007807 */ /* 0x006fe40000000000 */
[----:B------:R-:W-:Y:S01]  /*3360*/  SEL R10, R10, RZ, P0 ;  /* 0x000000ff0a0a7207 */ /* 0x000fe20000000000 */
[----:B------:R-:W-:Y:S01]  /*3370*/  USEL UR6, URZ, 0x1, UP0 ;  /* 0x00000001ff067887 */ /* 0x000fe20008000000 */
[----:B------:R-:W-:Y:S01]  /*3380*/  LOP3.LUT R9, R9, R0, RZ, 0x3c, !PT ;  /* 0x0000000009097212 */ /* 0x000fe200078e3cff */
[----:B------:R-:W-:Y:S01]  /*3390*/  USEL UR15, UR15, URZ, UP0 ;  /* 0x000000ff0f0f7287 */ /* 0x000fe20008000000 */
[----:B------:R1:W-:Y:S03]  /*33a0*/  UTCBAR [UR7], URZ ;  /* 0x000000ff070073e9 */ /* 0x0003e600080000ff */
[----:B------:R-:W-:Y:S01]  /*33b0*/  LOP3.LUT R11, R11, UR6, RZ, 0x3c, !PT ;  /* 0x000000060b0b7c12 */ /* 0x000fe2000f8e3cff */
[----:B------:R-:W-:Y:S07]  /*33c0*/  @P1 BRA `(.L_x_58) ;  /* 0xfffffff800a01947 */ /* 0x000fee000383ffff */
[----:B------:R-:W2:Y:S01]  /*33d0*/  S2UR UR4, SR_CgaCtaId ;  /* 0x00000000000479c3 */ /* 0x000ea20000008800 */
[----:B------:R-:W-:Y:S01]  /*33e0*/  ELECT P0, URZ, PT ;  /* 0x0000000000ff782f */ /* 0x000fe20003800000 */
[----:B------:R-:W-:Y:S01]  /*33f0*/  IMAD.MOV.U32 R0, RZ, RZ, 0x1 ;  /* 0x00000001ff007424 */ /* 0x000fe200078e00ff */
[----:B------:R-:W-:Y:S01]  /*3400*/  UIADD3 UR5, UPT, UPT, UR5, 0xb0, URZ ;  /* 0x000000b005057890 */ /* 0x000fe2000fffe0ff */
[----:B------:R-:W-:Y:S01]  /*3410*/  SHF.L.U32 R2, R11, 0x1f, RZ ;  /* 0x0000001f0b027819 */ /* 0x000fe200000006ff */
[----:B------:R-:W-:-:S03]  /*3420*/  UMOV UR6, 0x40 ;  /* 0x0000004000067882 */ /* 0x000fc60000000000 */
[----:B------:R-:W-:Y:S01]  /*3430*/  UVIRTCOUNT.DEALLOC.SMPOOL 0x80 ;  /* 0x000000800000784c */ /* 0x000fe20000000000 */
[----:B--2---:R-:W-:Y:S02]  /*3440*/  ULEA UR4, UR4, UR6, 0x18 ;  /* 0x0000000604047291 */ /* 0x004fe4000f8ec0ff */
[----:B------:R-:W-:-:S07]  /*3450*/  ULEA UR6, UR15, UR5, 0x3 ;  /* 0x000000050f067291 */ /* 0x000fce000f8e18ff */
[----:B------:R2:W-:Y:S02]  /*3460*/  @P0 STS.U8 [UR4+0x1c], R0 ;  /* 0x00001c00ff000988 */ /* 0x0005e40008000004 */
[----:B------:R-:W4:Y:S02]  /*3470*/  SYNCS.PHASECHK.TRANS64.TRYWAIT P0, [UR6], R2 ;  /* 0x00000002ff0075a7 */ /* 0x000f240008001106 */
[----:B--2-4-:R-:W-:Y:S05]  /*3480*/  @!P0 BRA `(.L_x_59) ;  /* 0x0000004000f08947 */ /* 0x014fea0003800000 */
.L_x_132:
[----:B-1----:R-:W-:-:S04]  /*3490*/  UIADD3 UR7, UPT, UPT, UR15, 0x1, URZ ;  /* 0x000000010f077890 */ /* 0x002fc8000fffe0ff */
[----:B------:R-:W-:-:S04]  /*34a0*/  UISETP.NE.AND UP0, UPT, UR7, 0x4, UPT ;  /* 0x000000040700788c */ /* 0x000fc8000bf05270 */
[----:B------:R-:W-:Y:S02]  /*34b0*/  USEL UR8, URZ, 0x1, UP0 ;  /* 0x00000001ff087887 */ /* 0x000fe40008000000 */
[----:B------:R-:W-:-:S04]  /*34c0*/  USEL UR7, UR7, URZ, UP0 ;  /* 0x000000ff07077287 */ /* 0x000fc80008000000 */
[----:B------:R-:W-:Y:S01]  /*34d0*/  ULEA UR6, UR7, UR5, 0x3 ;  /* 0x0000000507067291 */ /* 0x000fe2000f8e18ff */
[----:B--2---:R-:W-:-:S04]  /*34e0*/  LOP3.LUT R2, R11, UR8, RZ, 0x3c, !PT ;  /* 0x000000080b027c12 */ /* 0x004fc8000f8e3cff */
[----:B------:R-:W-:-:S04]  /*34f0*/  SHF.L.U32 R3, R2, 0x1f, RZ ;  /* 0x0000001f02037819 */ /* 0x000fc800000006ff */
[----:B------:R-:W1:Y:S02]  /*3500*/  SYNCS.PHASECHK.TRANS64.TRYWAIT P0, [UR6], R3 ;  /* 0x00000003ff0075a7 */ /* 0x000e640008001106 */
[----:B-1----:R-:W-:Y:S05]  /*3510*/  @!P0 BRA `(.L_x_60) ;  /* 0x0000004000e48947 */ /* 0x002fea0003800000 */
.L_x_134:
        /* <DEDUP_REMOVED lines=9> */
.L_x_136:
[----:B------:R-:W-:-:S04]  /*35b0*/  UIADD3 UR7, UPT, UPT, UR7, 0x1, URZ ;  /* 0x0000000107077890 */ /* 0x000fc8000fffe0ff */
[----:B------:R-:W-:-:S04]  /*35c0*/  UISETP.NE.AND UP0, UPT, UR7, 0x4, UPT ;  /* 0x000000040700788c */ /* 0x000fc8000bf05270 */
[----:B------:R-:W-:Y:S02]  /*35d0*/  USEL UR6, URZ, 0x1, UP0 ;  /* 0x00000001ff067887 */ /* 0x000fe40008000000 */
[----:B------:R-:W-:-:S04]  /*35e0*/  USEL UR7, UR7, URZ, UP0 ;  /* 0x000000ff07077287 */ /* 0x000fc80008000000 */
[----:B------:R-:W-:Y:S01]  /*35f0*/  ULEA UR7, UR7, UR5, 0x3 ;  /* 0x0000000507077291 */ /* 0x000fe2000f8e18ff */
[----:B------:R-:W-:-:S04]  /*3600*/  LOP3.LUT R2, R2, UR6, RZ, 0x3c, !PT ;  /* 0x0000000602027c12 */ /* 0x000fc8000f8e3cff */
[----:B------:R-:W-:-:S04]  /*3610*/  SHF.L.U32 R2, R2, 0x1f, RZ ;  /* 0x0000001f02027819 */ /* 0x000fc800000006ff */
[----:B------:R-:W2:Y:S02]  /*3620*/  SYNCS.PHASECHK.TRANS64.TRYWAIT P0, [UR7], R2 ;  /* 0x00000002ff0075a7 */ /* 0x000ea40008001107 */
[----:B--2---:R-:W-:Y:S05]  /*3630*/  @!P0 BRA `(.L_x_62) ;  /* 0x0000004000cc8947 */ /* 0x004fea0003800000 */
.L_x_138:
[----:B------:R-:W-:Y:S01]  /*3640*/  NOP ;  /* 0x0000000000007918 */ /* 0x000fe20000000000 */
[----:B-1----:R-:W1:Y:S01]  /*3650*/  LDS R0, [UR4+0x14] ;  /* 0x00001404ff007984 */ /* 0x002e620008000800 */
[----:B------:R-:W-:Y:S01]  /*3660*/  ULOP3.LUT UR6, UR16, 0xffff, URZ, 0xc0, !UPT ;  /* 0x0000ffff10067892 */ /* 0x000fe2000f8ec0ff */
[----:B------:R-:W-:Y:S01]  /*3670*/  UMOV UR8, 0xffff ;  /* 0x0000ffff00087882 */ /* 0x000fe20000000000 */
[----:B------:R-:W-:Y:S02]  /*3680*/  UMOV UR5, 0x1 ;  /* 0x0000000100057882 */ /* 0x000fe40000000000 */
[----:B------:R-:W-:-:S04]  /*3690*/  USHF.R.U32.HI UR6, URZ, 0x5, UR6 ;  /* 0x00000005ff067899 */ /* 0x000fc80008011606 */
[----:B------:R-:W-:Y:S02]  /*36a0*/  USHF.L.U32 UR8, UR8, UR6, URZ ;  /* 0x0000000608087299 */ /* 0x000fe400080006ff */
[----:B------:R-:W-:-:S04]  /*36b0*/  USHF.L.U32 UR5, UR5, UR6, URZ ;  /* 0x0000000605057299 */ /* 0x000fc800080006ff */
[----:B-1----:R-:W-:-:S04]  /*36c0*/  LOP3.LUT R0, R0, UR8, RZ, 0xc0, !PT ;  /* 0x0000000800007c12 */ /* 0x002fc8000f8ec0ff */
[----:B------:R-:W-:-:S13]  /*36d0*/  ISETP.NE.AND P0, PT, R0, UR8, PT ;  /* 0x0000000800007c0c */ /* 0x000fda000bf05270 */
[----:B------:R-:W-:Y:S05]  /*36e0*/  @P0 BRA `(.L_x_63) ;  /* 0x0000000000580947 */ /* 0x000fea0003800000 */
[----:B------:R-:W1:Y:S02]  /*36f0*/  LDS R0, [UR4+0x18] ;  /* 0x00001804ff007984 */ /* 0x000e640008000800 */
[----:B-1----:R-:W-:-:S04]  /*3700*/  LOP3.LUT R0, R0, UR5, RZ, 0xc0, !PT ;  /* 0x0000000500007c12 */ /* 0x002fc8000f8ec0ff */
[----:B------:R-:W-:-:S13]  /*3710*/  ISETP.NE.AND P0, PT, R0, UR5, PT ;  /* 0x0000000500007c0c */ /* 0x000fda000bf05270 */
[----:B------:R-:W-:Y:S05]  /*3720*/  @P0 BRA `(.L_x_64) ;  /* 0x00000000003c0947 */ /* 0x000fea0003800000 */
[----:B------:R-:W1:Y:S01]  /*3730*/  S2R R2, SR_LANEID ;  /* 0x0000000000027919 */ /* 0x000e620000000000 */
[----:B------:R-:W-:Y:S01]  /*3740*/  ULOP3.LUT UR8, URZ, UR8, URZ, 0x33, !UPT ;  /* 0x00000008ff087292 */ /* 0x000fe2000f8e33ff */
[----:B------:R-:W-:Y:S02]  /*3750*/  VOTEU.ANY UR7, UPT, PT ;  /* 0x0000000000077886 */ /* 0x000fe400038e0100 */
[----:B------:R-:W-:-:S03]  /*3760*/  UFLO.U32 UR7, UR7 ;  /* 0x00000007000772bd */ /* 0x000fc600080e0000 */
[----:B------:R-:W-:-:S04]  /*3770*/  IMAD.U32 R0, RZ, RZ, UR8 ;  /* 0x00000008ff007e24 */ /* 0x000fc8000f8e00ff */
[----:B------:R2:W4:Y:S02]  /*3780*/  REDUX UR6, R0 ;  /* 0x00000000000673c4 */ /* 0x0005240000000000 */
[----:B------:R1:W-:Y:S02]  /*3790*/  UTCATOMSWS.AND URZ, UR8 ;  /* 0x0000000800ff79e3 */ /* 0x0003e40008000000 */
[----:B-1----:R-:W-:Y:S02]  /*37a0*/  ISETP.EQ.U32.AND P0, PT, R2, UR7, PT ;  /* 0x0000000702007c0c */ /* 0x002fe4000bf02070 */
[----:B--2---:R-:W-:Y:S02]  /*37b0*/  LOP3.LUT R0, RZ, UR5, RZ, 0x33, !PT ;  /* 0x00000005ff007c12 */ /* 0x004fe4000f8e33ff */
[----:B----4-:R-:W-:Y:S02]  /*37c0*/  MOV R2, UR6 ;  /* 0x0000000600027c02 */ /* 0x010fe40008000f00 */
[----:B------:R-:W1:Y:S07]  /*37d0*/  REDUX UR5, R0 ;  /* 0x00000000000573c4 */ /* 0x000e6e0000000000 */
[----:B------:R2:W-:Y:S01]  /*37e0*/  @P0 ATOMS.AND RZ, [UR4+0x14], R2 ;  /* 0x00001402ffff098c */ /* 0x0005e2000a800004 */
[----:B-1----:R-:W-:-:S05]  /*37f0*/  IMAD.U32 R0, RZ, RZ, UR5 ;  /* 0x00000005ff007e24 */ /* 0x002fca000f8e00ff */
[----:B------:R2:W-:Y:S01]  /*3800*/  @P0 ATOMS.AND RZ, [UR4+0x18], R0 ;  /* 0x00001800ffff098c */ /* 0x0005e2000a800004 */
[----:B------:R-:W-:Y:S05]  /*3810*/  BRA `(.L_x_65) ;  /* 0x0000000000147947 */ /* 0x000fea0003800000 */
.L_x_64:
[----:B------:R-:W-:Y:S02]  /*3820*/  MOV R2, 0x3840 ;  /* 0x0000384000027802 */ /* 0x000fe40000000f00 */
[----:B---3-5:R-:W-:Y:S05]  /*3830*/  CALL.REL.NOINC `($__internal_0_$__cuda_sm10x_tcgen05_guardrail_trap_col_being_dealloced_not_returned_by_alloc) ;  /* 0x0000004400407944 */ /* 0x028fea0003c00000 */
[----:B------:R-:W-:Y:S05]  /*3840*/  BRA `(.L_x_65) ;  /* 0x0000000000087947 */ /* 0x000fea0003800000 */
.L_x_63:
[----:B------:R-:W-:Y:S02]  /*3850*/  MOV R2, 0x3870 ;  /* 0x0000387000027802 */ /* 0x000fe40000000f00 */
[----:B---3-5:R-:W-:Y:S05]  /*3860*/  CALL.REL.NOINC `($__internal_2_$__cuda_sm10x_tcgen05_guardrail_trap_unallocated_columns_being_dealloced) ;  /* 0x00000044004c7944 */ /* 0x028fea0003c00000 */
.L_x_65:
[----:B------:R-:W-:Y:S01]  /*3870*/  NOP ;  /* 0x0000000000007918 */ /* 0x000fe20000000000 */
[----:B------:R-:W-:Y:S05]  /*3880*/  EXIT ;  /* 0x000000000000794d */ /* 0x000fea0003800000 */
.L_x_47:
[----:B------:R-:W-:-:S09]  /*3890*/  UISETP.NE.OR UP2, UPT, UR8, 0x3, !UP2 ;  /* 0x000000030800788c */ /* 0x000fd2000d745670 */
[----:B------:R-:W-:Y:S05]  /*38a0*/  BRA.U UP2, `(.L_x_66) ;  /* 0x0000000d02b07547 */ /* 0x000fea000b800000 */
[----:B------:R-:W1:Y:S01]  /*38b0*/  LDC R0, c[0x0][0xb30] ;  /* 0x0002cc00ff007b82 */ /* 0x000e620000000800 */
[----:B------:R-:W2:Y:S01]  /*38c0*/  LDCU.64 UR8, c[0x0][0x888] ;  /* 0x00011100ff0877ac */ /* 0x000ea20008000a00 */
[----:B------:R-:W-:Y:S02]  /*38d0*/  HFMA2 R27, -RZ, RZ, 0, 0 ;  /* 0x00000000ff1b7431 */ /* 0x000fe400000001ff */
[----:B------:R-:W-:Y:S01]  /*38e0*/  IMAD.MOV.U32 R29, RZ, RZ, 0x1 ;  /* 0x00000001ff1d7424 */ /* 0x000fe200078e00ff */
[----:B------:R-:W-:Y:S01]  /*38f0*/  MOV R25, 0x2000 ;  /* 0x0000200000197802 */ /* 0x000fe20000000f00 */
[----:B------:R-:W4:Y:S01]  /*3900*/  LDCU.64 UR4, c[0x0][0x890] ;  /* 0x00011200ff0477ac */ /* 0x000f220008000a00 */
[----:B------:R-:W-:Y:S01]  /*3910*/  IMAD.MOV.U32 R28, RZ, RZ, RZ ;  /* 0x000000ffff1c7224 */ /* 0x000fe200078e00ff */
[----:B------:R-:W3:Y:S01]  /*3920*/  LDC R24, c[0x0][0x370] ;  /* 0x0000dc00ff187b82 */ /* 0x000ee20000000800 */
[----:B------:R-:W-:Y:S01]  /*3930*/  UMOV UR7, 0x400 ;  /* 0x0000040000077882 */ /* 0x000fe20000000000 */
[----:B------:R-:W-:-:S02]  /*3940*/  UPLOP3.LUT UP1, UPT, UPT, UPT, UPT, 0x40, 0x4 ;  /* 0x000000000004789c */ /* 0x000fc40003f2e870 */
[----:B------:R-:W-:Y:S01]  /*3950*/  ULEA UR7, UR37, UR7, 0x18 ;  /* 0x0000000725077291 */ /* 0x000fe2000f8ec0ff */
[----:B------:R-:W-:-:S03]  /*3960*/  UMOV UR13, URZ ;  /* 0x000000ff000d7c82 */ /* 0x000fc60008000000 */
[----:B------:R-:W3:Y:S01]  /*3970*/  LDC R3, c[0x0][0xb0c] ;  /* 0x0002c300ff037b82 */ /* 0x000ee20000000800 */
[----:B--2---:R-:W-:Y:S02]  /*3980*/  UISETP.NE.U32.AND UP3, UPT, UR8, URZ, UPT ;  /* 0x000000ff0800728c */ /* 0x004fe4000bf65070 */
[----:B----4-:R-:W-:-:S05]  /*3990*/  UISETP.NE.U32.AND UP4, UPT, UR4, URZ, UPT ;  /* 0x000000ff0400728c */ /* 0x010fca000bf85070 */
[----:B------:R-:W2:Y:S01]  /*39a0*/  LDC R18, c[0x0][0xb20] ;  /* 0x0002c800ff127b82 */ /* 0x000ea20000000800 */
[----:B-1----:R-:W-:Y:S01]  /*39b0*/  ISETP.NE.AND P1, PT, R0, 0x1, PT ;  /* 0x000000010000780c */ /* 0x002fe20003f25270 */
[----:B------:R-:W-:Y:S02]  /*39c0*/  UISETP.NE.AND.EX UP3, UPT, UR9, URZ, UPT, UP3 ;  /* 0x000000ff0900728c */ /* 0x000fe4000bf65330 */
[----:B------:R-:W-:-:S04]  /*39d0*/  UISETP.NE.AND.EX UP4, UPT, UR5, URZ, UPT, UP4 ;  /* 0x000000ff0500728c */ /* 0x000fc8000bf85340 */
[----:B------:R-:W1:Y:S08]  /*39e0*/  LDC.64 R30, c[0x0][0x348] ;  /* 0x0000d200ff1e7b82 */ /* 0x000e700000000a00 */
[----:B------:R-:W4:Y:S08]  /*39f0*/  LDC.64 R16, c[0x0][0xb10] ;  /* 0x0002c400ff107b82 */ /* 0x000f300000000a00 */
[----:B------:R-:W1:Y:S08]  /*3a00*/  LDC.64 R6, c[0x0][0xb18] ;  /* 0x0002c600ff067b82 */ /* 0x000e700000000a00 */
[----:B------:R-:W1:Y:S08]  /*3a10*/  LDC.64 R4, c[0x0][0xb28] ;  /* 0x0002ca00ff047b82 */ /* 0x000e700000000a00 */
[----:B--23--:R-:W1:Y:S02]  /*3a20*/  LDC R19, c[0x0][0x374] ;  /* 0x0000dd00ff137b82 */ /* 0x00ce640000000800 */
.L_x_75:
[C---:B------:R-:W-:Y:S02]  /*3a30*/  LEA R0, R28.reuse, UR7, 0x3 ;  /* 0x000000071c007c11 */ /* 0x040fe4000f8e18ff */
[----:B------:R-:W-:Y:S02]  /*3a40*/  SHF.L.U32 R2, R27, 0x1f, RZ ;  /* 0x0000001f1b027819 */ /* 0x000fe400000006ff */
[----:B------:R-:W-:Y:S02]  /*3a50*/  LEA R20, R28, UR7, 0x4 ;  /* 0x000000071c147c11 */ /* 0x000fe4000f8e20ff */
[----:B--2---:R-:W2:Y:S02]  /*3a60*/  SYNCS.PHASECHK.TRANS64.TRYWAIT P0, [R0+URZ+0x70], R2 ;  /* 0x00007002000075a7 */ /* 0x004ea400080011ff */
[----:B--2---:R-:W-:Y:S05]  /*3a70*/  @!P0 BRA `(.L_x_67) ;  /* 0x0000003c00d48947 */ /* 0x004fea0003800000 */
.L_x_139:
[----:B------:R-:W-:Y:S01]  /*3a80*/  ISETP.GE.AND P0, PT, R40, 0x1, PT ;  /* 0x000000012800780c */ /* 0x000fe20003f06270 */
[----:B------:R-:W3:Y:S01]  /*3a90*/  LDS.128 R20, [R20+0x100] ;  /* 0x0001000014147984 */ /* 0x000ee20000000c00 */
[----:B--2---:R-:W-:Y:S01]  /*3aa0*/  VIADD R0, R0, 0x80 ;  /* 0x0000008000007836 */ /* 0x004fe20000000000 */
[----:B------:R-:W-:Y:S01]  /*3ab0*/  @!PT LDS RZ, [RZ] ;  /* 0x00000000fffff984 */ /* 0x000fe20000000800 */
[----:B------:R-:W-:Y:S01]  /*3ac0*/  @!PT LDS RZ, [RZ] ;  /* 0x00000000fffff984 */ /* 0x000fe20000000800 */
[----:B------:R-:W-:Y:S01]  /*3ad0*/  @!PT LDS RZ, [RZ] ;  /* 0x00000000fffff984 */ /* 0x000fe20000000800 */
[----:B------:R-:W-:Y:S01]  /*3ae0*/  @!PT LDS RZ, [RZ] ;  /* 0x00000000fffff984 */ /* 0x000fe20000000800 */
[----:B------:R2:W-:Y:S06]  /*3af0*/  MEMBAR.ALL.CTA ;  /* 0x0000000000007992 */ /* 0x0005ec0000008000 */
[----:B--2---:R-:W2:Y:S01]  /*3b00*/  FENCE.VIEW.ASYNC.S ;  /* 0x00000000000073c6 */ /* 0x004ea20000000000 */
[----:B------:R-:W-:Y:S04]  /*3b10*/  PRMT R0, RZ, 0x654, R0 ;  /* 0x00000654ff007816 */ /* 0x000fe80000000000 */
[----:B--2---:R2:W-:Y:S01]  /*3b20*/  SYNCS.ARRIVE.TRANS64.RED.A1T0 RZ, [R0+URZ], RZ ;  /* 0x000000ff00ff79a7 */ /* 0x0045e200081004ff */
[----:B---3--:R-:W-:Y:S11]  /*3b30*/  LOP3.LUT P3, RZ, R22, 0x1, RZ, 0xc0, !PT ;  /* 0x0000000116ff7812 */ /* 0x008ff6000786c0ff */
[----:B------:R-:W-:Y:S02]  /*3b40*/  @!UPT UIADD3 URZ, UPT, UPT, URZ, URZ, URZ ;  /* 0x000000fffffff290 */ /* 0x000fe4000fffe0ff */
[----:B------:R-:W-:Y:S02]  /*3b50*/  @P3 MOV R11, R20 ;  /* 0x00000014000b3202 */ /* 0x000fe40000000f00 */
[----:B------:R-:W-:Y:S01]  /*3b60*/  @P3 LOP3.LUT R10, R21, 0xffff, RZ, 0xc0, !PT ;  /* 0x0000ffff150a3812 */ /* 0x000fe200078ec0ff */
[----:B--2---:R-:W-:Y:S06]  /*3b70*/  @!P0 BRA `(.L_x_68) ;  /* 0x0000000000a48947 */ /* 0x004fec0003800000 */
[-C--:B-1----:R-:W-:Y:S01]  /*3b80*/  IMAD.HI.U32 R0, R19, R7.reuse, RZ ;  /* 0x0000000713007227 */ /* 0x082fe200078e00ff */
[----:B------:R-:W-:Y:S02]  /*3b90*/  ISETP.NE.AND P0, PT, R6, 0x1, PT ;  /* 0x000000010600780c */ /* 0x000fe40003f05270 */
[----:B------:R-:W-:Y:S01]  /*3ba0*/  ISETP.NE.AND P2, PT, R40, 0x1, PT ;  /* 0x000000012800780c */ /* 0x000fe20003f45270 */
[----:B----4-:R-:W-:Y:S01]  /*3bb0*/  IMAD.HI.U32 R9, R24, R16, RZ ;  /* 0x0000001018097227 */ /* 0x010fe200078e00ff */
[----:B------:R-:W-:Y:S02]  /*3bc0*/  SHF.R.U32.HI R0, RZ, R18, R0 ;  /* 0x00000012ff007219 */ /* 0x000fe40000011600 */
[----:B------:R-:W-:Y:S01]  /*3bd0*/  ISETP.NE.AND P4, PT, R3, 0x1, PT ;  /* 0x000000010300780c */ /* 0x000fe20003f85270 */
[----:B------:R-:W-:Y:S01]  /*3be0*/  IMAD.HI.U32 R13, R10, R7, RZ ;  /* 0x000000070a0d7227 */ /* 0x000fe200078e00ff */
[----:B------:R-:W-:Y:S02]  /*3bf0*/  SHF.R.U32.HI R9, RZ, R17, R9 ;  /* 0x00000011ff097219 */ /* 0x000fe40000011609 */
[----:B------:R-:W-:Y:S01]  /*3c00*/  SEL R0, R19, R0, !P0 ;  /* 0x0000000013007207 */ /* 0x000fe20004000000 */
[----:B------:R-:W-:Y:S01]  /*3c10*/  IMAD.HI.U32 R12, R11, R16, RZ ;  /* 0x000000100b0c7227 */ /* 0x000fe200078e00ff */
[----:B------:R-:W-:Y:S03]  /*3c20*/  SEL R9, R24, R9, !P4 ;  /* 0x0000000918097207 */ /* 0x000fe60006000000 */
[-C--:B------:R-:W-:Y:S01]  /*3c30*/  IMAD.HI.U32 R8, R0, R4.reuse, RZ ;  /* 0x0000000400087227 */ /* 0x080fe200078e00ff */
[----:B------:R-:W-:Y:S03]  /*3c40*/  SHF.R.U32.HI R12, RZ, R17, R12 ;  /* 0x00000011ff0c7219 */ /* 0x000fe6000001160c */
[----:B------:R-:W-:Y:S01]  /*3c50*/  IMAD.HI.U32 R2, R9, R4, RZ ;  /* 0x0000000409027227 */ /* 0x000fe200078e00ff */
[-C--:B------:R-:W-:Y:S02]  /*3c60*/  @P2 SHF.R.U32.HI R0, RZ, R5.reuse, R8 ;  /* 0x00000005ff002219 */ /* 0x080fe40000011608 */
[----:B------:R-:W-:Y:S02]  /*3c70*/  SHF.R.U32.HI R8, RZ, R18, R13 ;  /* 0x00000012ff087219 */ /* 0x000fe4000001160d */
[----:B------:R-:W-:Y:S01]  /*3c80*/  @P2 SHF.R.U32.HI R9, RZ, R5, R2 ;  /* 0x00000005ff092219 */ /* 0x000fe20000011602 */
[----:B------:R-:W-:Y:S01]  /*3c90*/  IMAD R0, R40, R0, RZ ;  /* 0x0000000028007224 */ /* 0x000fe200078e02ff */
[----:B------:R-:W-:Y:S02]  /*3ca0*/  SEL R8, R10, R8, !P0 ;  /* 0x000000080a087207 */ /* 0x000fe40004000000 */
[----:B------:R-:W-:Y:S01]  /*3cb0*/  SEL R2, R11, R12, !P4 ;  /* 0x0000000c0b027207 */ /* 0x000fe20006000000 */
[----:B------:R-:W-:Y:S01]  /*3cc0*/  IMAD R12, R40, R9, RZ ;  /* 0x00000009280c7224 */ /* 0x000fe200078e02ff */
[C---:B------:R-:W-:Y:S01]  /*3cd0*/  ISETP.GE.AND P0, PT, R8.reuse, R0, PT ;  /* 0x000000000800720c */ /* 0x040fe20003f06270 */
[----:B------:R-:W-:Y:S03]  /*3ce0*/  IMAD.HI.U32 R0, R8, R4, RZ ;  /* 0x0000000408007227 */ /* 0x000fe600078e00ff */
[----:B------:R-:W-:Y:S02]  /*3cf0*/  ISETP.GE.OR P0, PT, R2, R12, P0 ;  /* 0x0000000c0200720c */ /* 0x000fe40000706670 */
[-C--:B------:R-:W-:Y:S04]  /*3d00*/  SHF.R.U32.HI R0, RZ, R5.reuse, R0 ;  /* 0x00000005ff007219 */ /* 0x080fe80000011600 */
[----:B------:R-:W-:Y:S05]  /*3d10*/  SEL R13, R8, R0, !P2 ;  /* 0x00000000080d7207 */ /* 0x000fea0005000000 */
[----:B------:R-:W-:Y:S02]  /*3d20*/  IMAD.MOV R12, RZ, RZ, -R13 ;  /* 0x000000ffff0c7224 */ /* 0x000fe400078e0a0d */
[----:B------:R-:W-:Y:S04]  /*3d30*/  @!P0 IMAD.HI.U32 R0, R2, R4, RZ ;  /* 0x0000000402008227 */ /* 0x000fe800078e00ff */
[----:B------:R-:W-:Y:S01]  /*3d40*/  IMAD R12, R40, R12, R8 ;  /* 0x0000000c280c7224 */ /* 0x000fe200078e0208 */
[----:B------:R-:W-:Y:S04]  /*3d50*/  @!P0 SHF.R.U32.HI R0, RZ, R5, R0 ;  /* 0x00000005ff008219 */ /* 0x000fe80000011600 */
[----:B------:R-:W-:Y:S04]  /*3d60*/  @!P0 SEL R0, R2, R0, !P2 ;  /* 0x0000000002008207 */ /* 0x000fe80005000000 */
[----:B------:R-:W-:Y:S01]  /*3d70*/  @!P0 IADD3 R13, PT, PT, R13, -R0, RZ ;  /* 0x800000000d0d8210 */ /* 0x000fe20007ffe0ff */
[----:B------:R-:W-:Y:S01]  /*3d80*/  @!P0 IMAD R0, R9, R12, R0 ;  /* 0x0000000c09008224 */ /* 0x000fe200078e0200 */
[----:B------:R-:W-:Y:S01]  /*3d90*/  IADD3 R9, PT, PT, -R8, RZ, RZ ;  /* 0x000000ff08097210 */ /* 0x000fe20007ffe1ff */
[--C-:B------:R-:W-:Y:S02]  /*3da0*/  IMAD.MOV R12, RZ, RZ, -R2.reuse ;  /* 0x000000ffff0c7224 */ /* 0x100fe400078e0a02 */
[----:B------:R-:W-:Y:S02]  /*3db0*/  @!P0 IMAD R8, R13, R40, R2 ;  /* 0x000000280d088224 */ /* 0x000fe400078e0202 */
[----:B------:R-:W-:Y:S02]  /*3dc0*/  @!P0 IMAD.MOV.U32 R2, RZ, RZ, R0 ;  /* 0x000000ffff028224 */ /* 0x000fe400078e0000 */
[----:B------:R-:W-:Y:S02]  /*3dd0*/  IMAD R11, R3, R12, R11 ;  /* 0x0000000c030b7224 */ /* 0x000fe400078e020b */
[----:B------:R-:W-:Y:S02]  /*3de0*/  IMAD R10, R6, R9, R10 ;  /* 0x00000009060a7224 */ /* 0x000fe400078e020a */
[----:B------:R-:W-:Y:S02]  /*3df0*/  IMAD R11, R2, R3, R11 ;  /* 0x00000003020b7224 */ /* 0x000fe400078e020b */
[----:B------:R-:W-:Y:S02]  /*3e00*/  IMAD R10, R8, R6, R10 ;  /* 0x00000006080a7224 */ /* 0x000fe400078e020a */
.L_x_68:
[----:B------:R-:W-:Y:S05]  /*3e10*/  BRA.U UP1, `(.L_x_69) ;  /* 0x0000000101107547 */ /* 0x000fea000b800000 */
[----:B------:R-:W-:Y:S04]  /*3e20*/  MOV R2, UR6 ;  /* 0x0000000600027c02 */ /* 0x000fe80008000f00 */
[----:B------:R-:W-:Y:S04]  /*3e30*/  SHF.L.U32 R2, R2, 0x1f, RZ ;  /* 0x0000001f02027819 */ /* 0x000fe800000006ff */
[----:B------:R-:W2:Y:S02]  /*3e40*/  SYNCS.PHASECHK.TRANS64.TRYWAIT P0, [UR7+0x68], R2 ;  /* 0x00006802ff0075a7 */ /* 0x000ea40008001107 */
[----:B--2---:R-:W-:Y:S05]  /*3e50*/  @!P0 BRA `(.L_x_70) ;  /* 0x0000003800f08947 */ /* 0x004fea0003800000 */
.L_x_69:
[----:B------:R-:W-:Y:S02]  /*3e60*/  R2UR UR11, R15 ;  /* 0x000000000f0b72ca */ /* 0x000fe400000e0000 */
[----:B------:R-:W-:Y:S02]  /*3e70*/  R2UR UR10, R14 ;  /* 0x000000000e0a72ca */ /* 0x000fe400000e0000 */
[----:B------:R-:W-:Y:S04]  /*3e80*/  ISETP.NE.U32.AND P2, PT, RZ, UR4, PT ;  /* 0x00000004ff007c0c */ /* 0x000fe8000bf45070 */
[----:B------:R-:W-:Y:S05]  /*3e90*/  ISETP.NE.AND.EX P2, PT, RZ, UR5, PT, P2 ;  /* 0x00000005ff007c0c */ /* 0x000fea000bf45320 */
[----:B------:R-:W-:Y:S02]  /*3ea0*/  USHF.L.U32 UR11, UR11, 0x7, URZ ;  /* 0x000000070b0b7899 */ /* 0x000fe400080006ff */
[----:B------:R-:W-:Y:S01]  /*3eb0*/  USHF.L.U32 UR10, UR10, 0x6, URZ ;  /* 0x000000060a0a7899 */ /* 0x000fe200080006ff */
[----:B------:R-:W-:Y:S11]  /*3ec0*/  BRA.U !UP4, `(.L_x_71) ;  /* 0x000000010c347547 */ /* 0x000ff6000b800000 */
[----:B------:R-:W-:Y:S01]  /*3ed0*/  UPLOP3.LUT UP0, UPT, UPT, UPT, UP3, 0x80, 0x8 ;  /* 0x000000000008789c */ /* 0x000fe20003f0f030 */
[----:B--2---:R-:W-:Y:S02]  /*3ee0*/  HFMA2 R0, -RZ, RZ, 0, 5.9604644775390625e-08 ;  /* 0x00000001ff007431 */ /* 0x004fe400000001ff */
[----:B------:R-:W-:Y:S03]  /*3ef0*/  IMAD.MOV.U32 R88, RZ, RZ, 0x1 ;  /* 0x00000001ff587424 */ /* 0x000fe600078e00ff */
[----:B------:R-:W-:Y:S05]  /*3f00*/  PLOP3.LUT P0, PT, PT, PT, UP0, 0x80, 0x8 ;  /* 0x000000000008781c */ /* 0x000fea0003f0f008 */
[----:B------:R-:W2:Y:S01]  /*3f10*/  @UP0 LDCU.64 UR14, c[0x0][0x888] ;  /* 0x00011100ff0e07ac */ /* 0x000ea20008000a00 */
[----:B------:R-:W-:Y:S07]  /*3f20*/  @UP0 UIMAD UR8, UR36, UR4, URZ ;  /* 0x00000004240802a4 */ /* 0x000fee000f8e02ff */
[----:B------:R-:W-:Y:S01]  /*3f30*/  @!P0 PRMT R88, R0, 0x7610, R88 ;  /* 0x0000761000588816 */ /* 0x000fe20000000058 */
[----:B--2---:R-:W-:Y:S03]  /*3f40*/  @UP0 UIMAD.WIDE UR14, UR8, 0x4, UR14 ;  /* 0x00000004080e08a5 */ /* 0x004fe6000f8e020e */
[----:B------:R-:W2:Y:S03]  /*3f50*/  @!UP0 LDCU UR8, c[0x0][0x880] ;  /* 0x00011000ff0887ac */ /* 0x000ea60008000800 */
[----:B------:R-:W-:Y:S01]  /*3f60*/  IMAD.U32 R8, RZ, RZ, UR14 ;  /* 0x0000000eff087e24 */ /* 0x000fe2000f8e00ff */
[----:B------:R-:W-:Y:S05]  /*3f70*/  MOV R9, UR15 ;  /* 0x0000000f00097c02 */ /* 0x000fea0008000f00 */
[----:B-----5:R3:W5:Y:S02]  /*3f80*/  @P0 LDG.E R49, desc[UR46][R8.64] ;  /* 0x0000002e08310981 */ /* 0x020764000c1e1900 */
[----:B--23--:R-:W-:Y:S07]  /*3f90*/  @!P0 IMAD.U32 R49, RZ, RZ, UR8 ;  /* 0x00000008ff318e24 */ /* 0x00cfee000f8e00ff */
.L_x_71:
[----:B-----5:R-:W-:Y:S01]  /*3fa0*/  @!P2 FSETP.EQ.AND P0, PT, R49, RZ, PT ;  /* 0x000000ff3100a20b */ /* 0x020fe20003f02000 */
[----:B------:R-:W-:Y:S01]  /*3fb0*/  @!UPT UIADD3 URZ, UPT, UPT, URZ, URZ, URZ ;  /* 0x000000fffffff290 */ /* 0x000fe2000fffe0ff */
[----:B------:R-:W-:Y:S11]  /*3fc0*/  @!P2 BRA `(.L_x_72) ;  /* 0x000000000014a947 */ /* 0x000ff60003800000 */
[----:B------:R-:W-:Y:S02]  /*3fd0*/  LOP3.LUT P2, RZ, R88, 0xff, RZ, 0xc0, !PT ;  /* 0x000000ff58ff7812 */ /* 0x000fe4000784c0ff */
[----:B------:R-:W-:Y:S04]  /*3fe0*/  PLOP3.LUT P0, PT, PT, PT, UP0, 0x80, 0x8 ;  /* 0x000000000008781c */ /* 0x000fe80003f0f008 */
[----:B------:R-:W-:Y:S07]  /*3ff0*/  PLOP3.LUT P0, PT, P0, PT, PT, 0x8, 0x80 ;  /* 0x000000000080781c */ /* 0x000fee000070e170 */
[----:B------:R-:W-:Y:S11]  /*4000*/  @P2 FSETP.EQ.AND P0, PT, R49, RZ, PT ;  /* 0x000000ff3100220b */ /* 0x000ff60003f02000 */
[----:B------:R-:W-:Y:S02]  /*4010*/  @!UPT UIADD3 URZ, UPT, UPT, URZ, URZ, URZ ;  /* 0x000000fffffff290 */ /* 0x000fe4000fffe0ff */
.L_x_72:
[----:B------:R-:W-:Y:S01]  /*4020*/  ULEA UR15, UR13, UR7, 0x3 ;  /* 0x000000070d0f7291 */ /* 0x000fe2000f8e18ff */
[----:B------:R-:W-:Y:S02]  /*4030*/  SHF.L.U32 R9, R29, 0x1f, RZ ;  /* 0x0000001f1d097819 */ /* 0x000fe400000006ff */
[----:B------:R-:W-:Y:S04]  /*4040*/  ELECT P4, URZ, PT ;  /* 0x0000000000ff782f */ /* 0x000fe80003880000 */
[----:B------:R-:W-:Y:S02]  /*4050*/  PLOP3.LUT P4, PT, P0, P4, PT, 0xf2, 0x2f ;  /* 0x00000000002f781c */ /* 0x000fe40000789e72 */
[----:B------:R-:W3:Y:S11]  /*4060*/  SYNCS.PHASECHK.TRANS64.TRYWAIT P2, [UR15+0x48], R9 ;  /* 0x00004809ff0075a7 */ /* 0x000ef6000804110f */
[----:B-1----:R-:W-:Y:S05]  /*4070*/  @!P4 IADD3 R8, P0, PT, R30, 0x580, RZ ;  /* 0x000005801e08c810 */ /* 0x002fea0007f1e0ff */
[----:B--2---:R-:W-:Y:S01]  /*4080*/  @!P4 IMAD.X R2, RZ, RZ, R31, P0 ;  /* 0x000000ffff02c224 */ /* 0x004fe200000e061f */
[----:B---3--:R-:W-:Y:S07]  /*4090*/  @!P2 BRA `(.L_x_73) ;  /* 0x000000380078a947 */ /* 0x008fee0003800000 */
.L_x_142:
[----:B------:R-:W2:Y:S01]  /*40a0*/  LDC.64 R12, c[0x0][0xb18] ;  /* 0x0002c600ff0c7b82 */ /* 0x000ea20000000a00 */
[----:B------:R-:W-:Y:S01]  /*40b0*/  @!P4 R2UR UR8, R2 ;  /* 0x000000000208c2ca */ /* 0x000fe200000e0000 */
[----:B------:R-:W-:Y:S01]  /*40c0*/  VOTEU.ALL UP2, P4 ;  /* 0x0000000000ff7886 */ /* 0x000fe20002040000 */
[----:B------:R-:W-:Y:S01]  /*40d0*/  @!P4 R2UR UR9, R8 ;  /* 0x000000000809c2ca */ /* 0x000fe200000e0000 */
[----:B------:R-:W-:Y:S01]  /*40e0*/  VOTEU.ALL UP1, P4 ;  /* 0x0000000000ff7886 */ /* 0x000fe20002020000 */
[----:B-1----:R-:W-:Y:S03]  /*40f0*/  @!P4 IMAD.MOV.U32 R0, RZ, RZ, 0x2000 ;  /* 0x00002000ff00c424 */ /* 0x002fe600078e00ff */
[----:B------:R-:W1:Y:S01]  /*4100*/  @!P1 LDC R2, c[0x0][0xb0c] ;  /* 0x0002c300ff029b82 */ /* 0x000e620000000800 */
[----:B------:R-:W-:Y:S01]  /*4110*/  UMOV UR20, 0x0 ;  /* 0x0000000000147882 */ /* 0x000fe20000000000 */
[----:B------:R-:W-:Y:S01]  /*4120*/  UMOV UR21, 0x10000000 ;  /* 0x1000000000157882 */ /* 0x000fe20000000000 */
[----:B------:R-:W-:Y:S01]  /*4130*/  UMOV UR12, UR36 ;  /* 0x00000024000c7c82 */ /* 0x000fe20008000000 */
[----:B------:R-:W-:Y:S01]  /*4140*/  UIADD3 UR14, UPT, UPT, UR13, 0x1, URZ ;  /* 0x000000010d0e7890 */ /* 0x000fe2000fffe0ff */
[----:B------:R-:W-:Y:S01]  /*4150*/  @P3 SHF.R.U32.HI R26, RZ, 0x10, R21 ;  /* 0x00000010ff1a3819 */ /* 0x000fe20000011615 */
[----:B------:R-:W-:Y:S02]  /*4160*/  VIADD R28, R28, 0x1 ;  /* 0x000000011c1c7836 */ /* 0x000fe40000000000 */
[----:B------:R-:W-:Y:S01]  /*4170*/  IMAD.U32 R9, RZ, RZ, UR8 ;  /* 0x00000008ff097e24 */ /* 0x000fe2000f8e00ff */
[----:B------:R-:W-:Y:S01]  /*4180*/  @!UP2 ULEA UR8, UR13, UR7, 0xd ;  /* 0x000000070d08a291 */ /* 0x000fe2000f8e68ff */
[----:B------:R-:W-:Y:S01]  /*4190*/  IMAD.U32 R8, RZ, RZ, UR9 ;  /* 0x00000009ff087e24 */ /* 0x000fe2000f8e00ff */
[----:B------:R-:W-:Y:S02]  /*41a0*/  UIADD3 UR9, UPT, UPT, UR15, 0x30, URZ ;  /* 0x000000300f097890 */ /* 0x000fe4000fffe0ff */
[----:B------:R-:W-:Y:S01]  /*41b0*/  @!P4 R2UR UR19, R9 ;  /* 0x000000000913c2ca */ /* 0x000fe200000e0000 */
[----:B------:R-:W-:Y:S01]  /*41c0*/  @!UP2 UIADD3 UR8, UPT, UPT, UR8, 0x200, URZ ;  /* 0x000002000808a890 */ /* 0x000fe2000fffe0ff */
[----:B------:R-:W-:Y:S01]  /*41d0*/  @!P4 R2UR UR18, R8 ;  /* 0x000000000812c2ca */ /* 0x000fe200000e0000 */
[----:B------:R-:W-:Y:S01]  /*41e0*/  UISETP.NE.AND UP5, UPT, UR14, 0x3, UPT ;  /* 0x000000030e00788c */ /* 0x000fe2000bfa5270 */
[----:B------:R-:W3:Y:S01]  /*41f0*/  LDC.64 R8, c[0x0][0xb10] ;  /* 0x0002c400ff087b82 */ /* 0x000ee20000000a00 */
[----:B------:R-:W-:Y:S02]  /*4200*/  UPRMT UR16, UR37, 0x654, UR9 ;  /* 0x0000065425107896 */ /* 0x000fe40008000009 */
[----:B------:R-:W-:Y:S02]  /*4210*/  USEL UR17, URZ, 0x1, UP5 ;  /* 0x00000001ff117887 */ /* 0x000fe4000a800000 */
[----:B------:R-:W-:Y:S04]  /*4220*/  USEL UR14, UR14, URZ, UP5 ;  /* 0x000000ff0e0e7287 */ /* 0x000fe8000a800000 */
[----:B------:R-:W-:Y:S01]  /*4230*/  ULEA UR13, UR14, UR7, 0x3 ;  /* 0x000000070e0d7291 */ /* 0x000fe2000f8e18ff */
[----:B------:R-:W-:Y:S01]  /*4240*/  LOP3.LUT R29, R29, UR17, RZ, 0x3c, !PT ;  /* 0x000000111d1d7c12 */ /* 0x000fe2000f8e3cff */
[----:B------:R1:W-:Y:S01]  /*4250*/  @!UP1 UTMALDG.3D [UR8], [UR18], desc[UR20] ;  /* 0x00001408120095b4 */ /* 0x0003e20008011000 */
[----:B------:R5:W-:Y:S02]  /*4260*/  @!P4 SYNCS.ARRIVE.TRANS64.RED.A0TR RZ, [UR15+0x30], R0 ;  /* 0x00003000ffffc9a7 */ /* 0x000be4000830040f */
[----:B------:R-:W-:Y:S01]  /*4270*/  SHF.L.U32 R14, R29, 0x1f, RZ ;  /* 0x0000001f1d0e7819 */ /* 0x000fe200000006ff */
[C---:B---3--:R-:W-:Y:S01]  /*4280*/  @!P1 IMAD.HI.U32 R8, R11.reuse, R8, RZ ;  /* 0x000000080b089227 */ /* 0x048fe200078e00ff */
[----:B--2---:R-:W-:Y:S02]  /*4290*/  @!P1 ISETP.NE.AND P0, PT, R12, 0x1, PT ;  /* 0x000000010c00980c */ /* 0x004fe40003f05270 */
[----:B-1----:R-:W-:Y:S01]  /*42a0*/  @!P1 ISETP.NE.AND P2, PT, R2, 0x1, PT ;  /* 0x000000010200980c */ /* 0x002fe20003f45270 */
[----:B------:R-:W-:Y:S01]  /*42b0*/  SYNCS.ARRIVE.TRANS64.RED.A1T0 RZ, [UR16], RZ ;  /* 0x000000ffffff79a7 */ /* 0x000fe20008100410 */
[C---:B------:R-:W-:Y:S01]  /*42c0*/  @!P1 IMAD.HI.U32 R13, R10.reuse, R13, RZ ;  /* 0x0000000d0a0d9227 */ /* 0x040fe200078e00ff */
[----:B------:R-:W-:Y:S04]  /*42d0*/  @!P1 SHF.R.U32.HI R8, RZ, R9, R8 ;  /* 0x00000009ff089219 */ /* 0x000fe80000011608 */
[----:B------:R-:W-:Y:S01]  /*42e0*/  @!P1 SEL R8, R11, R8, !P2 ;  /* 0x000000080b089207 */ /* 0x000fe20005000000 */
[----:B------:R-:W1:Y:S01]  /*42f0*/  SYNCS.PHASECHK.TRANS64.TRYWAIT P5, [UR13+0x48], R14 ;  /* 0x0000480eff0075a7 */ /* 0x000e6200080a110d */
[----:B-----5:R-:W2:Y:S02]  /*4300*/  @!P1 LDC R0, c[0x0][0xb20] ;  /* 0x0002c800ff009b82 */ /* 0x020ea40000000800 */
[----:B--2---:R-:W-:Y:S04]  /*4310*/  @!P1 SHF.R.U32.HI R0, RZ, R0, R13 ;  /* 0x00000000ff009219 */ /* 0x004fe8000001160d */
[----:B------:R-:W-:Y:S05]  /*4320*/  @!P1 SEL R9, R10, R0, !P0 ;  /* 0x000000000a099207 */ /* 0x000fea0004000000 */
[----:B------:R-:W-:Y:S02]  /*4330*/  @!P1 IMAD.IADD R0, R9, 0x1, -R8 ;  /* 0x0000000109009824 */ /* 0x000fe400078e0a08 */
[----:B------:R-:W-:Y:S02]  /*4340*/  @!P1 IMAD.IADD R8, R8, 0x1, -R9 ;  /* 0x0000000108089824 */ /* 0x000fe400078e0a09 */
[----:B------:R-:W-:Y:S02]  /*4350*/  @!P1 IMAD R11, R0, R2, R11 ;  /* 0x00000002000b9224 */ /* 0x000fe400078e020b */
[----:B------:R-:W-:Y:S01]  /*4360*/  @!P1 IMAD R10, R8, R12, R10 ;  /* 0x0000000c080a9224 */ /* 0x000fe200078e020a */
[----:B-1----:R-:W-:Y:S06]  /*4370*/  @!P5 BRA `(.L_x_74) ;  /* 0x0000003400d8d947 */ /* 0x002fec0003800000 */
.L_x_144:
[----:B------:R-:W-:Y:S01]  /*4380*/  @!P4 IADD3 R2, P0, PT, R30, 0x580, RZ ;  /* 0x000005801e02c810 */ /* 0x000fe20007f1e0ff */
[----:B------:R-:W-:Y:S01]  /*4390*/  UMOV UR18, 0x0 ;  /* 0x0000000000127882 */ /* 0x000fe20000000000 */
[----:B------:R-:W-:Y:S01]  /*43a0*/  UMOV UR19, 0x10000000 ;  /* 0x1000000000137882 */ /* 0x000fe20000000000 */
[----:B------:R-:W-:Y:S01]  /*43b0*/  VOTEU.ALL UP1, P4 ;  /* 0x0000000000ff7886 */ /* 0x000fe20002020000 */
[----:B------:R-:W-:Y:S01]  /*43c0*/  @!P4 R2UR UR9, R2 ;  /* 0x000000000209c2ca */ /* 0x000fe200000e0000 */
[----:B-1----:R-:W-:Y:S01]  /*43d0*/  @!P4 IMAD.X R0, RZ, RZ, R31, P0 ;  /* 0x000000ffff00c224 */ /* 0x002fe200000e061f */
[----:B------:R-:W-:Y:S01]  /*43e0*/  UMOV UR12, UR36 ;  /* 0x00000024000c7c82 */ /* 0x000fe20008000000 */
[----:B------:R-:W-:Y:S01]  /*43f0*/  @P3 R2UR UR36, R26 ;  /* 0x000000001a2432ca */ /* 0x000fe200000e0000 */
[----:B------:R-:W-:Y:S01]  /*4400*/  @!UP1 ULEA UR15, UR14, UR7, 0xd ;  /* 0x000000070e0f9291 */ /* 0x000fe2000f8e68ff */
[----:B------:R-:W-:Y:S01]  /*4410*/  ISETP.NE.AND P0, PT, R28, 0x2, PT ;  /* 0x000000021c00780c */ /* 0x000fe20003f05270 */
[----:B------:R-:W-:Y:S01]  /*4420*/  @!UP1 UIADD3 UR10, UPT, UPT, UR10, 0x20, URZ ;  /* 0x000000200a0a9890 */ /* 0x000fe2000fffe0ff */
[----:B------:R-:W-:Y:S01]  /*4430*/  @!P4 R2UR UR8, R0 ;  /* 0x000000000008c2ca */ /* 0x000fe200000e0000 */
[----:B------:R-:W-:Y:S01]  /*4440*/  IMAD.IADD R14, R10, 0x1, R86 ;  /* 0x000000010a0e7824 */ /* 0x000fe200078e0256 */
[----:B------:R-:W-:Y:S01]  /*4450*/  SEL R0, RZ, 0x1, P0 ;  /* 0x00000001ff007807 */ /* 0x000fe20000000000 */
[----:B------:R-:W-:Y:S01]  /*4460*/  IMAD.IADD R15, R11, 0x1, R87 ;  /* 0x000000010b0f7824 */ /* 0x000fe200078e0257 */
[----:B------:R-:W-:Y:S02]  /*4470*/  SEL R28, R28, RZ, P0 ;  /* 0x000000ff1c1c7207 */ /* 0x000fe40000000000 */
[----:B------:R-:W-:Y:S01]  /*4480*/  IMAD.U32 R8, RZ, RZ, UR9 ;  /* 0x00000009ff087e24 */ /* 0x000fe2000f8e00ff */
[----:B------:R-:W-:Y:S01]  /*4490*/  UIADD3 UR9, UPT, UPT, UR13, 0x30, URZ ;  /* 0x000000300d097890 */ /* 0x000fe2000fffe0ff */
[----:B------:R-:W-:Y:S03]  /*44a0*/  LOP3.LUT R27, R27, R0, RZ, 0x3c, !PT ;  /* 0x000000001b1b7212 */ /* 0x000fe600078e3cff */
[----:B------:R-:W-:Y:S02]  /*44b0*/  @!P4 R2UR UR16, R8 ;  /* 0x000000000810c2ca */ /* 0x000fe400000e0000 */
[----:B------:R-:W-:Y:S01]  /*44c0*/  IMAD.U32 R9, RZ, RZ, UR8 ;  /* 0x00000008ff097e24 */ /* 0x000fe2000f8e00ff */
[----:B------:R-:W-:Y:S01]  /*44d0*/  @!UP1 UIADD3 UR8, UPT, UPT, UR15, 0x200, URZ ;  /* 0x000002000f089890 */ /* 0x000fe2000fffe0ff */
[----:B------:R-:W-:Y:S01]  /*44e0*/  VOTEU.ALL UP1, P4 ;  /* 0x0000000000ff7886 */ /* 0x000fe20002020000 */
[----:B------:R-:W-:Y:S02]  /*44f0*/  UPRMT UR15, UR37, 0x654, UR9 ;  /* 0x00000654250f7896 */ /* 0x000fe40008000009 */
[----:B------:R-:W-:Y:S11]  /*4500*/  @!P4 R2UR UR17, R9 ;  /* 0x000000000911c2ca */ /* 0x000ff600000e0000 */
[----:B------:R-:W-:Y:S02]  /*4510*/  @!UPT UIADD3 URZ, UPT, UPT, URZ, URZ, URZ ;  /* 0x000000fffffff290 */ /* 0x000fe4000fffe0ff */
[----:B------:R2:W-:Y:S01]  /*4520*/  @!UP1 UTMALDG.3D [UR8], [UR16], desc[UR18] ;  /* 0x00001208100095b4 */ /* 0x0005e20008011000 */
[----:B------:R2:W-:Y:S01]  /*4530*/  @!P4 SYNCS.ARRIVE.TRANS64.RED.A0TR RZ, [UR13+0x30], R25 ;  /* 0x00003019ffffc9a7 */ /* 0x0005e2000830040d */
[----:B------:R-:W-:Y:S04]  /*4540*/  UIADD3 UR13, UPT, UPT, UR14, 0x1, URZ ;  /* 0x000000010e0d7890 */ /* 0x000fe8000fffe0ff */
[----:B------:R-:W-:Y:S04]  /*4550*/  UISETP.NE.AND UP1, UPT, UR13, 0x3, UPT ;  /* 0x000000030d00788c */ /* 0x000fe8000bf25270 */
[----:B------:R-:W-:Y:S02]  /*4560*/  USEL UR14, URZ, 0x1, UP1 ;  /* 0x00000001ff0e7887 */ /* 0x000fe40008800000 */
[----:B------:R-:W-:Y:S02]  /*4570*/  USEL UR13, UR13, URZ, UP1 ;  /* 0x000000ff0d0d7287 */ /* 0x000fe40008800000 */
[----:B------:R-:W-:Y:S02]  /*4580*/  UPLOP3.LUT UP1, UPT, UPT, UPT, UPT, 0x80, 0x8 ;  /* 0x000000000008789c */ /* 0x000fe40003f2f070 */
[----:B------:R-:W-:Y:S01]  /*4590*/  LOP3.LUT R29, R29, UR14, RZ, 0x3c, !PT ;  /* 0x0000000e1d1d7c12 */ /* 0x000fe2000f8e3cff */
[----:B------:R-:W-:Y:S01]  /*45a0*/  SYNCS.ARRIVE.TRANS64.RED.A1T0 RZ, [UR15], RZ ;  /* 0x000000ffffff79a7 */ /* 0x000fe2000810040f */
[----:B------:R-:W-:Y:S07]  /*45b0*/  @P3 BRA `(.L_x_75) ;  /* 0xfffffff4001c3947 */ /* 0x000fee000383ffff */
[----:B------:R-:W-:Y:S01]  /*45c0*/  UIADD3 UR7, UPT, UPT, UR7, 0x48, URZ ;  /* 0x0000004807077890 */ /* 0x000fe2000fffe0ff */
[----:B------:R-:W-:-:S03]  /*45d0*/  SHF.L.U32 R2, R29, 0x1f, RZ ;  /* 0x0000001f1d027819 */ /* 0x000fc600000006ff */
[----:B------:R-:W-:-:S09]  /*45e0*/  ULEA UR4, UR13, UR7, 0x3 ;  /* 0x000000070d047291 */ /* 0x000fd2000f8e18ff */
[----:B------:R-:W1:Y:S02]  /*45f0*/  SYNCS.PHASECHK.TRANS64.TRYWAIT P0, [UR4], R2 ;  /* 0x00000002ff0075a7 */ /* 0x000e640008001104 */
[----:B-1----:R-:W-:Y:S05]  /*4600*/  @!P0 BRA `(.L_x_76) ;  /* 0x00000034004c8947 */ /* 0x002fea0003800000 */
.L_x_146:
        /* <DEDUP_REMOVED lines=9> */
.L_x_148:
[----:B------:R-:W-:-:S04]  /*46a0*/  UIADD3 UR5, UPT, UPT, UR5, 0x1, URZ ;  /* 0x0000000105057890 */ /* 0x000fc8000fffe0ff */
[----:B------:R-:W-:-:S04]  /*46b0*/  UISETP.NE.AND UP0, UPT, UR5, 0x3, UPT ;  /* 0x000000030500788c */ /* 0x000fc8000bf05270 */
[----:B------:R-:W-:Y:S02]  /*46c0*/  USEL UR4, URZ, 0x1, UP0 ;  /* 0x00000001ff047887 */ /* 0x000fe40008000000 */
[----:B------:R-:W-:-:S04]  /*46d0*/  USEL UR5, UR5, URZ, UP0 ;  /* 0x000000ff05057287 */ /* 0x000fc80008000000 */
[----:B------:R-:W-:Y:S01]  /*46e0*/  ULEA UR5, UR5, UR7, 0x3 ;  /* 0x0000000705057291 */ /* 0x000fe2000f8e18ff */
[----:B-1----:R-:W-:-:S04]  /*46f0*/  LOP3.LUT R2, R29, UR4, RZ, 0x3c, !PT ;  /* 0x000000041d027c12 */ /* 0x002fc8000f8e3cff */
[----:B------:R-:W-:Y:S01]  /*4700*/  SHF.L.U32 R2, R2, 0x1f, RZ ;  /* 0x0000001f02027819 */ /* 0x000fe200000006ff */
[----:B------:R-:W-:-:S07]  /*4710*/  IMAD.U32 R0, RZ, RZ, UR5 ;  /* 0x00000005ff007e24 */ /* 0x000fce000f8e00ff */
.L_x_78:
[----:B-1----:R1:W3:Y:S02]  /*4720*/  SYNCS.PHASECHK.TRANS64.TRYWAIT P0, [R0+URZ], R2 ;  /* 0x00000002000075a7 */ /* 0x0022e400080011ff */
[----:B---3--:R-:W-:Y:S05]  /*4730*/  @!P0 NANOSLEEP.SYNCS 0x989680 ;  /* 0x009896800000895d */ /* 0x008fea0003900000 */
[----:B------:R-:W3:Y:S02]  /*4740*/  @!P0 SYNCS.PHASECHK.TRANS64 P0, [R0+URZ], R2 ;  /* 0x00000002000085a7 */ /* 0x000ee400080010ff */
[----:B--23--:R-:W-:Y:S05]  /*4750*/  @P0 EXIT ;  /* 0x000000000000094d */ /* 0x00cfea0003800000 */
[----:B------:R-:W-:Y:S05]  /*4760*/  BRA `(.L_x_78) ;  /* 0xfffffffc00ec7947 */ /* 0x000fea000383ffff */
.L_x_66:
[----:B------:R-:W-:-:S06]  /*4770*/  UISETP.GE.AND UP1, UPT, UR8, 0x4, UPT ;  /* 0x000000040800788c */ /* 0x000fcc000bf26270 */
[----:B------:R-:W-:-:S13]  /*4780*/  PLOP3.LUT P0, PT, PT, PT, UP1, 0x80, 0x8 ;  /* 0x000000000008781c */ /* 0x000fda0003f0f018 */
[----:B------:R-:W-:Y:S05]  /*4790*/  @!P0 EXIT ;  /* 0x000000000000894d */ /* 0x000fea0003800000 */
[----:B------:R-:W-:Y:S01]  /*47a0*/  BAR.SYNC.DEFER_BLOCKING 0x6, 0xa0 ;  /* 0x0182800000007b1d */ /* 0x000fe20000010000 */
[C---:B------:R-:W-:Y:S01]  /*47b0*/  IMAD.SHL.U32 R2, R93.reuse, 0x20, RZ ;  /* 0x000000205d027824 */ /* 0x040fe200078e00ff */
[C---:B------:R-:W-:Y:S01]  /*47c0*/  LOP3.LUT R94, R93.reuse, 0x2, RZ, 0xc0, !PT ;  /* 0x000000025d5e7812 */ /* 0x040fe200078ec0ff */
[C---:B------:R-:W-:Y:S01]  /*47d0*/  IMAD.SHL.U32 R99, R93.reuse, 0x4, RZ ;  /* 0x000000045d637824 */ /* 0x040fe200078e00ff */
[C---:B------:R-:W-:Y:S01]  /*47e0*/  LOP3.LUT R100, R93.reuse, 0x60, RZ, 0xc0, !PT ;  /* 0x000000605d647812 */ /* 0x040fe200078ec0ff */
[C---:B------:R-:W-:Y:S01]  /*47f0*/  IMAD.U32 R46, R93.reuse, 0x10000, RZ ;  /* 0x000100005d2e7824 */ /* 0x040fe200078e00ff */
[----:B------:R-:W-:Y:S02]  /*4800*/  UMOV UR48, 0x400 ;  /* 0x0000040000307882 */ /* 0x000fe40000000000 */
[----:B------:R-:W1:Y:S01]  /*4810*/  LDC R91, c[0x0][0x370] ;  /* 0x0000dc00ff5b7b82 */ /* 0x000e620000000800 */
[----:B------:R-:W-:Y:S01]  /*4820*/  ULEA UR48, UR37, UR48, 0x18 ;  /* 0x0000003025307291 */ /* 0x000fe2000f8ec0ff */
[----:B------:R-:W-:Y:S01]  /*4830*/  LOP3.LUT R3, R2, 0xc0, RZ, 0xc0, !PT ;  /* 0x000000c002037812 */ /* 0x000fe200078ec0ff */
[----:B------:R-:W-:Y:S01]  /*4840*/  IMAD.MOV.U32 R45, RZ, RZ, RZ ;  /* 0x000000ffff2d7224 */ /* 0x000fe200078e00ff */
[----:B------:R-:W-:Y:S01]  /*4850*/  LOP3.LUT R93, R93, 0x4, RZ, 0xc0, !PT ;  /* 0x000000045d5d7812 */ /* 0x000fe200078ec0ff */
[----:B------:R-:W-:Y:S01]  /*4860*/  UIADD3 UR52, UPT, UPT, UR48, 0x200, URZ ;  /* 0x0000020030347890 */ /* 0x000fe2000fffe0ff */
[----:B------:R-:W-:-:S02]  /*4870*/  LOP3.LUT R99, R3, 0x18, R99, 0xf8, !PT ;  /* 0x0000001803637812 */ /* 0x000fc400078ef863 */
[----:B------:R-:W-:Y:S01]  /*4880*/  CS2R R96, SRZ ;  /* 0x0000000000607805 */ /* 0x000fe2000001ff00 */
[----:B------:R-:W2:Y:S01]  /*4890*/  LDC R42, c[0x0][0xb0c] ;  /* 0x0002c300ff2a7b82 */ /* 0x000ea20000000800 */
[----:B------:R-:W-:Y:S01]  /*48a0*/  LOP3.LUT R46, R46, 0x600000, RZ, 0xc0, !PT ;  /* 0x006000002e2e7812 */ /* 0x000fe200078ec0ff */
[----:B------:R-:W-:Y:S01]  /*48b0*/  IMAD.MOV.U32 R103, RZ, RZ, RZ ;  /* 0x000000ffff677224 */ /* 0x000fe200078e00ff */
[----:B------:R-:W-:Y:S01]  /*48c0*/  IADD3 R98, PT, PT, -R93, 0x2, RZ ;  /* 0x000000025d627810 */ /* 0x000fe20007ffe1ff */
[----:B------:R-:W-:Y:S01]  /*48d0*/  IMAD.MOV R94, RZ, RZ, -R94 ;  /* 0x000000ffff5e7224 */ /* 0x000fe200078e0a5e */
[----:B------:R-:W-:Y:S01]  /*48e0*/  LOP3.LUT R99, R99, 0xf20, R2, 0xf8, !PT ;  /* 0x00000f2063637812 */ /* 0x000fe200078ef802 */
[----:B------:R-:W-:Y:S01]  /*48f0*/  IMAD.MOV R93, RZ, RZ, -R93 ;  /* 0x000000ffff5d7224 */ /* 0x000fe200078e0a5d */
[----:B------:R-:W4:Y:S01]  /*4900*/  LDCU.64 UR54, c[0x0][0x348] ;  /* 0x00006900ff3677ac */ /* 0x000f220008000a00 */
[----:B------:R-:W1:Y:S01]  /*4910*/  LDC R89, c[0x0][0xb20] ;  /* 0x0002c800ff597b82 */ /* 0x000e620000000800 */
[----:B------:R-:W3:Y:S01]  /*4920*/  LDS R0, [UR48+0x120] ;  /* 0x00012030ff007984 */ /* 0x000ee20008000800 */
[----:B------:R-:W-:Y:S01]  /*4930*/  IMAD.SHL.U32 R98, R98, 0x10, RZ ;  /* 0x0000001062627824 */ /* 0x000fe200078e00ff */
[----:B------:R-:W-:Y:S01]  /*4940*/  LEA R99, R99, UR52, 0x1 ;  /* 0x0000003463637c11 */ /* 0x000fe2000f8e08ff */
[----:B------:R-:W-:Y:S01]  /*4950*/  UMOV UR51, 0x1 ;  /* 0x0000000100337882 */ /* 0x000fe20000000000 */
[----:B------:R-:W-:Y:S01]  /*4960*/  UMOV UR56, URZ ;  /* 0x000000ff00387c82 */ /* 0x000fe20008000000 */
[----:B------:R-:W1:Y:S02]  /*4970*/  LDCU.64 UR38, c[0x0][0x888] ;  /* 0x00011100ff2677ac */ /* 0x000e640008000a00 */
[----:B------:R-:W1:Y:S01]  /*4980*/  LDC R41, c[0x0][0xb30] ;  /* 0x0002cc00ff297b82 */ /* 0x000e620000000800 */
[----:B------:R-:W1:Y:S01]  /*4990*/  LDCU.64 UR44, c[0x0][0x890] ;  /* 0x00011200ff2c77ac */ /* 0x000e620008000a00 */
[----:B------:R-:W-:Y:S01]  /*49a0*/  UMOV UR50, URZ ;  /* 0x000000ff00327c82 */ /* 0x000fe20008000000 */
[----:B------:R-:W-:-:S05]  /*49b0*/  UMOV UR49, URZ ;  /* 0x000000ff00317c82 */ /* 0x000fca0008000000 */
[----:B------:R-:W1:Y:S08]  /*49c0*/  LDC.64 R84, c[0x0][0xb10] ;  /* 0x0002c400ff547b82 */ /* 0x000e700000000a00 */
[----:B------:R-:W1:Y:S08]  /*49d0*/  LDC.64 R38, c[0x0][0xb18] ;  /* 0x0002c600ff267b82 */ /* 0x000e700000000a00 */
[----:B------:R-:W1:Y:S08]  /*49e0*/  LDC.64 R36, c[0x0][0xb28] ;  /* 0x0002ca00ff247b82 */ /* 0x000e700000000a00 */
[----:B------:R-:W1:Y:S01]  /*49f0*/  LDC.64 R82, c[0x0][0x8b0] ;  /* 0x00022c00ff527b82 */ /* 0x000e620000000a00 */
[----:B---3--:R-:W-:-:S07]  /*4a00*/  IMAD.IADD R46, R0, 0x1, R46 ;  /* 0x00000001002e7824 */ /* 0x008fce00078e022e */
[----:B------:R-:W3:Y:S08]  /*4a10*/  LDC.64 R80, c[0x0][0x8a8] ;  /* 0x00022a00ff507b82 */ /* 0x000ef00000000a00 */
[----:B--2-4-:R-:W1:Y:S02]  /*4a20*/  LDC R90, c[0x0][0x374] ;  /* 0x0000dd00ff5a7b82 */ /* 0x014e640000000800 */
.L_x_109:
[C---:B------:R-:W-:Y:S02]  /*4a30*/  LEA R0, R103.reuse, UR48, 0x3 ;  /* 0x0000003067007c11 */ /* 0x040fe4000f8e18ff */
[----:B------:R-:W-:Y:S02]  /*4a40*/  SHF.L.U32 R2, R96, 0x1f, RZ ;  /* 0x0000001f60027819 */ /* 0x000fe400000006ff */
[----:B------:R-:W-:Y:S02]  /*4a50*/  LEA R16, R103, UR48, 0x4 ;  /* 0x0000003067107c11 */ /* 0x000fe4000f8e20ff */
[----:B------:R-:W2:Y:S02]  /*4a60*/  SYNCS.PHASECHK.TRANS64.TRYWAIT P0, [R0+URZ+0x70], R2 ;  /* 0x00007002000075a7 */ /* 0x000ea400080011ff */
[----:B--2---:R-:W-:Y:S05]  /*4a70*/  @!P0 BRA `(.L_x_79) ;  /* 0x0000003000608947 */ /* 0x004fea0003800000 */
.L_x_149:
[----:B------:R-:W4:Y:S01]  /*4a80*/  LDC.64 R10, c[0x0][0xb10] ;  /* 0x0002c400ff0a7b82 */ /* 0x000f220000000a00 */
[----:B------:R-:W3:Y:S01]  /*4a90*/  LDS.128 R16, [R16+0x100] ;  /* 0x0001000010107984 */ /* 0x000ee20000000c00 */
[----:B-1----:R-:W-:Y:S01]  /*4aa0*/  ISETP.NE.AND P1, PT, R41, 0x1, PT ;  /* 0x000000012900780c */ /* 0x002fe20003f25270 */
[----:B--2---:R-:W-:Y:S01]  /*4ab0*/  VIADD R0, R0, 0x80 ;  /* 0x0000008000007836 */ /* 0x004fe20000000000 */
[----:B------:R-:W-:Y:S04]  /*4ac0*/  ISETP.GE.AND P0, PT, R40, 0x1, PT ;  /* 0x000000012800780c */ /* 0x000fe80003f06270 */
[----:B------:R-:W1:Y:S01]  /*4ad0*/  LDC.64 R8, c[0x0][0xb18] ;  /* 0x0002c600ff087b82 */ /* 0x000e620000000a00 */
[----:B------:R-:W-:Y:S01]  /*4ae0*/  PRMT R0, RZ, 0x654, R0 ;  /* 0x00000654ff007816 */ /* 0x000fe20000000000 */
[----:B------:R-:W-:Y:S01]  /*4af0*/  @!PT LDS RZ, [RZ] ;  /* 0x00000000fffff984 */ /* 0x000fe20000000800 */
[----:B------:R-:W-:Y:S01]  /*4b00*/  @!PT LDS RZ, [RZ] ;  /* 0x00000000fffff984 */ /* 0x000fe20000000800 */
[----:B------:R-:W-:Y:S01]  /*4b10*/  @!PT LDS RZ, [RZ] ;  /* 0x00000000fffff984 */ /* 0x000fe20000000800 */
[----:B------:R-:W-:Y:S01]  /*4b20*/  @!PT LDS RZ, [RZ] ;  /* 0x00000000fffff984 */ /* 0x000fe20000000800 */
[----:B------:R2:W-:Y:S06]  /*4b30*/  MEMBAR.ALL.CTA ;  /* 0x0000000000007992 */ /* 0x0005ec0000008000 */
[----:B--2---:R-:W2:Y:S01]  /*4b40*/  FENCE.VIEW.ASYNC.S ;  /* 0x00000000000073c6 */ /* 0x004ea20000000000 */
[----:B------:R-:W1:Y:S08]  /*4b50*/  @!P1 LDC R12, c[0x0][0xb20] ;  /* 0x0002c800ff0c9b82 */ /* 0x000e700000000800 */
[----:B------:R-:W1:Y:S01]  /*4b60*/  @!P1 LDC R7, c[0x0][0xb0c] ;  /* 0x0002c300ff079b82 */ /* 0x000e620000000800 */
[----:B--2---:R2:W-:Y:S01]  /*4b70*/  SYNCS.ARRIVE.TRANS64.RED.A1T0 RZ, [R0+URZ], RZ ;  /* 0x000000ff00ff79a7 */ /* 0x0045e200081004ff */
[----:B---3--:R-:W-:Y:S04]  /*4b80*/  LOP3.LUT P4, RZ, R18, 0x1, RZ, 0xc0, !PT ;  /* 0x0000000112ff7812 */ /* 0x008fe8000788c0ff */
[----:B------:R-:W-:Y:S09]  /*4b90*/  P2R R101, PR, RZ, 0x10 ;  /* 0x00000010ff657803 */ /* 0x000ff20000000000 */
[----:B------:R-:W-:Y:S02]  /*4ba0*/  @P4 MOV R44, R16 ;  /* 0x00000010002c4202 */ /* 0x000fe40000000f00 */
[----:B------:R-:W-:Y:S01]  /*4bb0*/  @P4 LOP3.LUT R43, R17, 0xffff, RZ, 0xc0, !PT ;  /* 0x0000ffff112b4812 */ /* 0x000fe200078ec0ff */
[----:B--2-4-:R-:W-:Y:S06]  /*4bc0*/  @!P0 BRA `(.L_x_80) ;  /* 0x0000000000a48947 */ /* 0x014fec0003800000 */
[----:B------:R-:W-:Y:S01]  /*4bd0*/  IMAD.HI.U32 R0, R90, R39, RZ ;  /* 0x000000275a007227 */ /* 0x000fe200078e00ff */
[----:B------:R-:W-:Y:S02]  /*4be0*/  ISETP.NE.AND P0, PT, R38, 0x1, PT ;  /* 0x000000012600780c */ /* 0x000fe40003f05270 */
[----:B------:R-:W-:Y:S01]  /*4bf0*/  ISETP.NE.AND P2, PT, R40, 0x1, PT ;  /* 0x000000012800780c */ /* 0x000fe20003f45270 */
[----:B------:R-:W-:Y:S01]  /*4c00*/  IMAD.HI.U32 R4, R91, R84, RZ ;  /* 0x000000545b047227 */ /* 0x000fe200078e00ff */
[----:B------:R-:W-:Y:S02]  /*4c10*/  SHF.R.U32.HI R0, RZ, R89, R0 ;  /* 0x00000059ff007219 */ /* 0x000fe40000011600 */
[----:B------:R-:W-:Y:S01]  /*4c20*/  ISETP.NE.AND P3, PT, R42, 0x1, PT ;  /* 0x000000012a00780c */ /* 0x000fe20003f65270 */
[----:B------:R-:W-:Y:S01]  /*4c30*/  IMAD.HI.U32 R6, R43, R39, RZ ;  /* 0x000000272b067227 */ /* 0x000fe200078e00ff */
[-C--:B------:R-:W-:Y:S02]  /*4c40*/  SHF.R.U32.HI R4, RZ, R85.reuse, R4 ;  /* 0x00000055ff047219 */ /* 0x080fe40000011604 */
[----:B------:R-:W-:Y:S01]  /*4c50*/  SEL R0, R90, R0, !P0 ;  /* 0x000000005a007207 */ /* 0x000fe20004000000 */
[----:B------:R-:W-:Y:S01]  /*4c60*/  IMAD.HI.U32 R5, R44, R84, RZ ;  /* 0x000000542c057227 */ /* 0x000fe200078e00ff */
[----:B------:R-:W-:Y:S03]  /*4c70*/  SEL R4, R91, R4, !P3 ;  /* 0x000000045b047207 */ /* 0x000fe60005800000 */
[-C--:B------:R-:W-:Y:S01]  /*4c80*/  IMAD.HI.U32 R3, R0, R36.reuse, RZ ;  /* 0x0000002400037227 */ /* 0x080fe200078e00ff */
[----:B------:R-:W-:Y:S03]  /*4c90*/  SHF.R.U32.HI R5, RZ, R85, R5 ;  /* 0x00000055ff057219 */ /* 0x000fe60000011605 */
[----:B------:R-:W-:Y:S01]  /*4ca0*/  IMAD.HI.U32 R2, R4, R36, RZ ;  /* 0x0000002404027227 */ /* 0x000fe200078e00ff */
[----:B------:R-:W-:Y:S02]  /*4cb0*/  @P2 SHF.R.U32.HI R0, RZ, R37, R3 ;  /* 0x00000025ff002219 */ /* 0x000fe40000011603 */
[----:B------:R-:W-:Y:S02]  /*4cc0*/  SHF.R.U32.HI R3, RZ, R89, R6 ;  /* 0x00000059ff037219 */ /* 0x000fe40000011606 */
[----:B------:R-:W-:Y:S01]  /*4cd0*/  @P2 SHF.R.U32.HI R4, RZ, R37, R2 ;  /* 0x00000025ff042219 */ /* 0x000fe20000011602 */
[----:B------:R-:W-:Y:S01]  /*4ce0*/  IMAD R0, R40, R0, RZ ;  /* 0x0000000028007224 */ /* 0x000fe200078e02ff */
[----:B------:R-:W-:Y:S02]  /*4cf0*/  SEL R3, R43, R3, !P0 ;  /* 0x000000032b037207 */ /* 0x000fe40004000000 */
[----:B------:R-:W-:Y:S01]  /*4d00*/  SEL R2, R44, R5, !P3 ;  /* 0x000000052c027207 */ /* 0x000fe20005800000 */
[----:B------:R-:W-:Y:S01]  /*4d10*/  IMAD R5, R40, R4, RZ ;  /* 0x0000000428057224 */ /* 0x000fe200078e02ff */
[C---:B------:R-:W-:Y:S01]  /*4d20*/  ISETP.GE.AND P0, PT, R3.reuse, R0, PT ;  /* 0x000000000300720c */ /* 0x040fe20003f06270 */
[C---:B------:R-:W-:Y:S03]  /*4d30*/  IMAD.HI.U32 R0, R3.reuse, R36, RZ ;  /* 0x0000002403007227 */ /* 0x040fe600078e00ff */
[C---:B------:R-:W-:Y:S02]  /*4d40*/  ISETP.GE.OR P0, PT, R2.reuse, R5, P0 ;  /* 0x000000050200720c */ /* 0x040fe40000706670 */
[----:B------:R-:W-:Y:S04]  /*4d50*/  SHF.R.U32.HI R0, RZ, R37, R0 ;  /* 0x00000025ff007219 */ /* 0x000fe80000011600 */
[C---:B------:R-:W-:Y:S05]  /*4d60*/  SEL R6, R3.reuse, R0, !P2 ;  /* 0x0000000003067207 */ /* 0x040fea0005000000 */
        /* <DEDUP_REMOVED lines=14> */
[----:B------:R-:W-:Y:S07]  /*4e50*/  IMAD R43, R3, R38, R43 ;  /* 0x00000026032b7224 */ /* 0x000fee00078e022b */
.L_x_80:
[----:B-1----:R-:W-:Y:S01]  /*4e60*/  @!P1 ISETP.NE.AND P0, PT, R8, 0x1, PT ;  /* 0x000000010800980c */ /* 0x002fe20003f05270 */
[----:B------:R-:W-:Y:S01]  /*4e70*/  @!P1 IMAD.HI.U32 R0, R44, R10, RZ ;  /* 0x0000000a2c009227 */ /* 0x000fe200078e00ff */
[----:B------:R-:W-:Y:S01]  /*4e80*/  @!P1 ISETP.NE.AND P2, PT, R7, 0x1, PT ;  /* 0x000000010700980c */ /* 0x000fe20003f45270 */
[----:B------:R-:W-:Y:S01]  /*4e90*/  ULOP3.LUT UP0, URZ, UR52, 0x1b0, URZ, 0xc0, !UPT ;  /* 0x000001b034ff7892 */ /* 0x000fe2000f80c0ff */
[----:B------:R-:W-:Y:S01]  /*4ea0*/  R2UR UR42, R15 ;  /* 0x000000000f2a72ca */ /* 0x000fe200000e0000 */
[----:B------:R-:W-:Y:S01]  /*4eb0*/  @!P1 IMAD.HI.U32 R2, R43, R9, RZ ;  /* 0x000000092b029227 */ /* 0x000fe200078e00ff */
[----:B------:R-:W-:Y:S02]  /*4ec0*/  @!P1 SHF.R.U32.HI R0, RZ, R11, R0 ;  /* 0x0000000bff009219 */ /* 0x000fe40000011600 */
[----:B------:R-:W-:Y:S01]  /*4ed0*/  R2UR UR41, R14 ;  /* 0x000000000e2972ca */ /* 0x000fe200000e0000 */
[----:B------:R-:W-:Y:S01]  /*4ee0*/  VIADD R103, R103, 0x1 ;  /* 0x0000000167677836 */ /* 0x000fe20000000000 */
[----:B------:R-:W-:Y:S02]  /*4ef0*/  @!P1 SHF.R.U32.HI R2, RZ, R12, R2 ;  /* 0x0000000cff029219 */ /* 0x000fe40000011602 */
[----:B------:R-:W-:Y:S02]  /*4f00*/  @!P1 SEL R3, R44, R0, !P2 ;  /* 0x000000002c039207 */ /* 0x000fe40005000000 */
[----:B------:R-:W-:Y:S02]  /*4f10*/  @!P1 SEL R2, R43, R2, !P0 ;  /* 0x000000022b029207 */ /* 0x000fe40004000000 */
[----:B------:R-:W-:Y:S01]  /*4f20*/  @P4 SHF.R.U32.HI R95, RZ, 0x10, R17 ;  /* 0x00000010ff5f4819 */ /* 0x000fe20000011611 */
[----:B------:R-:W-:Y:S02]  /*4f30*/  USHF.L.U32 UR42, UR42, 0x7, URZ ;  /* 0x000000072a2a7899 */ /* 0x000fe400080006ff */
[----:B------:R-:W-:Y:S02]  /*4f40*/  @!P1 IMAD.IADD R0, R2, 0x1, -R3 ;  /* 0x0000000102009824 */ /* 0x000fe400078e0a03 */
[----:B------:R-:W-:Y:S01]  /*4f50*/  @!P1 IMAD.IADD R2, R3, 0x1, -R2 ;  /* 0x0000000103029824 */ /* 0x000fe200078e0a02 */
[----:B------:R-:W-:Y:S01]  /*4f60*/  USHF.L.U32 UR41, UR41, 0x6, URZ ;  /* 0x0000000629297899 */ /* 0x000fe200080006ff */
[----:B------:R-:W-:Y:S02]  /*4f70*/  @!P1 IMAD R44, R0, R7, R44 ;  /* 0x00000007002c9224 */ /* 0x000fe400078e022c */
[----:B------:R-:W-:Y:S01]  /*4f80*/  @!P1 IMAD R43, R2, R8, R43 ;  /* 0x00000008022b9224 */ /* 0x000fe200078e022b */
[----:B------:R-:W-:Y:S08]  /*4f90*/  BRA.U !UP0, `(.L_x_81) ;  /* 0x00000001087c7547 */ /* 0x000ff0000b800000 */
[----:B------:R-:W1:Y:S01]  /*4fa0*/  LDCU.64 UR8, c[0x4][0x80] ;  /* 0x01001000ff0877ac */ /* 0x000e620008000a00 */
[----:B------:R-:W-:Y:S01]  /*4fb0*/  MOV R2, 0x0 ;  /* 0x0000000000027802 */ /* 0x000fe20000000f00 */
[----:B------:R-:W-:Y:S02]  /*4fc0*/  HFMA2 R12, -RZ, RZ, 0, 5.9604644775390625e-08 ;  /* 0x00000001ff0c7431 */ /* 0x000fe400000001ff */
[----:B------:R-:W-:Y:S01]  /*4fd0*/  IMAD.MOV.U32 R8, RZ, RZ, 0x70 ;  /* 0x00000070ff087424 */ /* 0x000fe200078e00ff */
[----:B------:R2:W3:Y:S01]  /*4fe0*/  LDC.64 R14, c[0x4][R2] ;  /* 0x01000000020e7b82 */ /* 0x0004e20000000a00 */
[----:B------:R-:W4:Y:S01]  /*4ff0*/  LDCU.64 UR6, c[0x4][0x88] ;  /* 0x01001100ff0677ac */ /* 0x000f220008000a00 */
[----:B------:R-:W-:Y:S01]  /*5000*/  IMAD.MOV.U32 R13, RZ, RZ, RZ ;  /* 0x000000ffff0d7224 */ /* 0x000fe200078e00ff */
[----:B------:R-:W2:Y:S01]  /*5010*/  LDCU.64 UR4, c[0x4][0x8] ;  /* 0x01000100ff0477ac */ /* 0x000ea20008000a00 */
[----:B-1----:R-:W-:Y:S01]  /*5020*/  MOV R5, UR9 ;  /* 0x0000000900057c02 */ /* 0x002fe20008000f00 */
[----:B------:R-:W-:Y:S01]  /*5030*/  IMAD.U32 R4, RZ, RZ, UR8 ;  /* 0x00000008ff047e24 */ /* 0x000fe2000f8e00ff */
[----:B----4-:R-:W-:Y:S01]  /*5040*/  MOV R7, UR7 ;  /* 0x0000000700077c02 */ /* 0x010fe20008000f00 */
[----:B------:R-:W-:Y:S01]  /*5050*/  IMAD.U32 R6, RZ, RZ, UR6 ;  /* 0x00000006ff067e24 */ /* 0x000fe2000f8e00ff */
[----:B--2---:R-:W-:Y:S01]  /*5060*/  MOV R11, UR5 ;  /* 0x00000005000b7c02 */ /* 0x004fe20008000f00 */
[----:B------:R-:W-:Y:S02]  /*5070*/  IMAD.U32 R10, RZ, RZ, UR4 ;  /* 0x00000004ff0a7e24 */ /* 0x000fe4000f8e00ff */
[----:B------:R-:W-:Y:S07]  /*5080*/  LEPC R20, `(.L_x_82) ;  /* 0x000000001014794e */ /* 0x000fee0000000000 */
[----:B---3-5:R-:W-:Y:S05]  /*5090*/  CALL.ABS.NOINC R14 ;  /* 0x000000000e007343 */ /* 0x028fea0003c00000 */
.L_x_82:
[----:B------:R-:W1:Y:S01]  /*50a0*/  LDCU.64 UR8, c[0x4][0x80] ;  /* 0x01001000ff0877ac */ /* 0x000e620008000a00 */
[----:B------:R-:W2:Y:S01]  /*50b0*/  LDC.64 R2, c[0x4][R2] ;  /* 0x0100000002027b82 */ /* 0x000ea20000000a00 */
[----:B------:R-:W-:Y:S02]  /*50c0*/  HFMA2 R12, -RZ, RZ, 0, 5.9604644775390625e-08 ;  /* 0x00000001ff0c7431 */ /* 0x000fe400000001ff */
[----:B------:R-:W-:Y:S02]  /*50d0*/  IMAD.MOV.U32 R8, RZ, RZ, 0x70 ;  /* 0x00000070ff087424 */ /* 0x000fe400078e00ff */
[----:B------:R-:W-:Y:S01]  /*50e0*/  IMAD.MOV.U32 R13, RZ, RZ, RZ ;  /* 0x000000ffff0d7224 */ /* 0x000fe200078e00ff */
[----:B------:R-:W3:Y:S01]  /*50f0*/  LDCU.64 UR6, c[0x4][0x88] ;  /* 0x01001100ff0677ac */ /* 0x000ee20008000a00 */
[----:B------:R-:W4:Y:S01]  /*5100*/  LDCU.64 UR4, c[0x4][0x8] ;  /* 0x01000100ff0477ac */ /* 0x000f220008000a00 */
[----:B-1----:R-:W-:Y:S02]  /*5110*/  MOV R4, UR8 ;  /* 0x0000000800047c02 */ /* 0x002fe40008000f00 */
[----:B------:R-:W-:Y:S02]  /*5120*/  MOV R5, UR9 ;  /* 0x0000000900057c02 */ /* 0x000fe40008000f00 */
[----:B---3--:R-:W-:Y:S01]  /*5130*/  MOV R7, UR7 ;  /* 0x0000000700077c02 */ /* 0x008fe20008000f00 */
[----:B------:R-:W-:Y:S01]  /*5140*/  IMAD.U32 R6, RZ, RZ, UR6 ;  /* 0x00000006ff067e24 */ /* 0x000fe2000f8e00ff */
[----:B----4-:R-:W-:Y:S01]  /*5150*/  MOV R11, UR5 ;  /* 0x00000005000b7c02 */ /* 0x010fe20008000f00 */
[----:B------:R-:W-:Y:S02]  /*5160*/  IMAD.U32 R10, RZ, RZ, UR4 ;  /* 0x00000004ff0a7e24 */ /* 0x000fe4000f8e00ff */
[----:B------:R-:W-:Y:S07]  /*5170*/  LEPC R20, `(.L_x_81) ;  /* 0x000000001014794e */ /* 0x000fee0000000000 */
[----:B--2---:R-:W-:Y:S05]  /*5180*/  CALL.ABS.NOINC R2 ;  /* 0x0000000002007343 */ /* 0x004fea0003c00000 */
.L_x_81:
[----:B------:R-:W-:Y:S01]  /*5190*/  ISETP.NE.U32.AND P4, PT, R82, RZ, PT ;  /* 0x000000ff5200720c */ /* 0x000fe20003f85070 */
[----:B------:R-:W-:Y:S01]  /*51a0*/  UISETP.NE.AND UP2, UPT, UR53, URZ, UPT ;  /* 0x000000ff3500728c */ /* 0x000fe2000bf45270 */
[----:B------:R-:W-:Y:S01]  /*51b0*/  ISETP.NE.U32.AND P2, PT, RZ, UR38, PT ;  /* 0x00000026ff007c0c */ /* 0x000fe2000bf45070 */
[----:B------:R-:W-:Y:S01]  /*51c0*/  UISETP.NE.U32.AND UP1, UPT, UR44, URZ, UPT ;  /* 0x000000ff2c00728c */ /* 0x000fe2000bf25070 */
[----:B------:R-:W-:Y:S01]  /*51d0*/  ISETP.NE.AND.EX P4, PT, R83, RZ, PT, P4 ;  /* 0x000000ff5300720c */ /* 0x000fe20003f85340 */
[----:B------:R-:W-:Y:S01]  /*51e0*/  UPLOP3.LUT UP0, UPT, UPT, UPT, UPT, 0x40, 0x4 ;  /* 0x000000000004789c */ /* 0x000fe20003f0e870 */
[----:B------:R-:W-:Y:S01]  /*51f0*/  ISETP.NE.AND.EX P2, PT, RZ, UR39, PT, P2 ;  /* 0x00000027ff007c0c */ /* 0x000fe2000bf45320 */
[----:B------:R-:W-:Y:S01]  /*5200*/  UISETP.NE.AND.EX UP1, UPT, UR45, URZ, UPT, UP1 ;  /* 0x000000ff2d00728c */ /* 0x000fe2000bf25310 */
[----:B------:R-:W-:Y:S04]  /*5210*/  PLOP3.LUT P1, PT, PT, PT, UP2, 0x80, 0x8 ;  /* 0x000000000008781c */ /* 0x000fe80003f2f028 */
[----:B------:R-:W-:Y:S06]  /*5220*/  @UP2 UPLOP3.LUT UP0, UPT, UPT, UPT, UP1, 0x80, 0x8 ;  /* 0x000000000008289c */ /* 0x000fec0003f0f010 */
[----:B------:R-:W-:Y:S01]  /*5230*/  PLOP3.LUT P0, PT, PT, PT, UP0, 0x80, 0x8 ;  /* 0x000000000008781c */ /* 0x000fe20003f0f008 */
[----:B------:R-:W-:Y:S01]  /*5240*/  @!UPT UIADD3 URZ, UPT, UPT, URZ, URZ, URZ ;  /* 0x000000fffffff290 */ /* 0x000fe2000fffe0ff */
[----:B------:R-:W-:Y:S11]  /*5250*/  BRA.U !UP1, `(.L_x_83) ;  /* 0x0000000109387547 */ /* 0x000ff6000b800000 */
[----:B------:R-:W-:Y:S01]  /*5260*/  UISETP.NE.U32.AND UP0, UPT, UR38, URZ, UPT ;  /* 0x000000ff2600728c */ /* 0x000fe2000bf05070 */
[----:B------:R-:W-:Y:S02]  /*5270*/  HFMA2 R0, -RZ, RZ, 0, 5.9604644775390625e-08 ;  /* 0x00000001ff007431 */ /* 0x000fe400000001ff */
[----:B------:R-:W-:Y:S01]  /*5280*/  IMAD.MOV.U32 R88, RZ, RZ, 0x1 ;  /* 0x00000001ff587424 */ /* 0x000fe200078e00ff */
[----:B------:R-:W-:Y:S06]  /*5290*/  UISETP.NE.AND.EX UP0, UPT, UR39, URZ, UPT, UP0 ;  /* 0x000000ff2700728c */ /* 0x000fec000bf05300 */
[----:B------:R-:W-:Y:S05]  /*52a0*/  PLOP3.LUT P3, PT, PT, PT, UP0, 0x80, 0x8 ;  /* 0x000000000008781c */ /* 0x000fea0003f6f008 */
[----:B------:R-:W1:Y:S01]  /*52b0*/  @UP0 LDCU.64 UR6, c[0x0][0x888] ;  /* 0x00011100ff0607ac */ /* 0x000e620008000a00 */
[----:B------:R-:W-:Y:S07]  /*52c0*/  @UP0 UIMAD UR4, UR36, UR44, URZ ;  /* 0x0000002c240402a4 */ /* 0x000fee000f8e02ff */
[----:B------:R-:W-:Y:S01]  /*52d0*/  @!P3 PRMT R88, R0, 0x7610, R88 ;  /* 0x000076100058b816 */ /* 0x000fe20000000058 */
[----:B-1----:R-:W-:Y:S03]  /*52e0*/  @UP0 UIMAD.WIDE UR6, UR4, 0x4, UR6 ;  /* 0x00000004040608a5 */ /* 0x002fe6000f8e0206 */
[----:B------:R-:W1:Y:S03]  /*52f0*/  @!UP0 LDCU UR4, c[0x0][0x880] ;  /* 0x00011000ff0487ac */ /* 0x000e660008000800 */
[----:B------:R-:W-:Y:S01]  /*5300*/  IMAD.U32 R2, RZ, RZ, UR6 ;  /* 0x00000006ff027e24 */ /* 0x000fe2000f8e00ff */
[----:B------:R-:W-:Y:S05]  /*5310*/  MOV R3, UR7 ;  /* 0x0000000700037c02 */ /* 0x000fea0008000f00 */
[----:B-----5:R2:W5:Y:S02]  /*5320*/  @P3 LDG.E R49, desc[UR46][R2.64] ;  /* 0x0000002e02313981 */ /* 0x020564000c1e1900 */
[----:B-12---:R-:W-:Y:S02]  /*5330*/  @!P3 IMAD.U32 R49, RZ, RZ, UR4 ;  /* 0x00000004ff31be24 */ /* 0x006fe4000f8e00ff */
.L_x_83:
[----:B------:R-:W-:Y:S05]  /*5340*/  @!P4 BRA `(.L_x_84) ;  /* 0x000000000020c947 */ /* 0x000fea0003800000 */
[----:B------:R-:W-:Y:S04]  /*5350*/  ISETP.NE.U32.AND P3, PT, R80, RZ, PT ;  /* 0x000000ff5000720c */ /* 0x000fe80003f65070 */
[----:B------:R-:W-:Y:S11]  /*5360*/  ISETP.NE.AND.EX P3, PT, R81, RZ, PT, P3 ;  /* 0x000000ff5100720c */ /* 0x000ff60003f65330 */
[----:B------:R-:W-:Y:S02]  /*5370*/  @!UPT UIADD3 URZ, UPT, UPT, URZ, URZ, URZ ;  /* 0x000000fffffff290 */ /* 0x000fe4000fffe0ff */
[----:B------:R-:W1:Y:S01]  /*5380*/  @P3 LDC.64 R2, c[0x0][0x8a8] ;  /* 0x00022a00ff023b82 */ /* 0x000e620000000a00 */
[----:B------:R-:W-:Y:S04]  /*5390*/  @P3 IMAD R0, R82, UR36, RZ ;  /* 0x0000002452003c24 */ /* 0x000fe8000f8e02ff */
[----:B-1----:R-:W-:Y:S05]  /*53a0*/  @P3 IMAD.WIDE R2, R0, 0x4, R2 ;  /* 0x0000000400023825 */ /* 0x002fea00078e0202 */
[----:B-----5:R1:W5:Y:S02]  /*53b0*/  @P3 LDG.E R47, desc[UR46][R2.64] ;  /* 0x0000002e022f3981 */ /* 0x020364000c1e1900 */
[----:B-1----:R-:W2:Y:S02]  /*53c0*/  @!P3 LDC R47, c[0x0][0x8a0] ;  /* 0x00022800ff2fbb82 */ /* 0x002ea40000000800 */
.L_x_84:
[----:B-----5:R-:W-:Y:S01]  /*53d0*/  FSETP.NEU.AND P3, PT, R49, RZ, PT ;  /* 0x000000ff3100720b */ /* 0x020fe20003f6d000 */
[----:B------:R-:W-:Y:S01]  /*53e0*/  ULOP3.LUT UR4, UR51, 0x1, URZ, 0x3c, !UPT ;  /* 0x0000000133047892 */ /* 0x000fe2000f8e3cff */
[----:B------:R-:W-:Y:S01]  /*53f0*/  SEL R4, RZ, 0xffffffff, P2 ;  /* 0xffffffffff047807 */ /* 0x000fe20001000000 */
[----:B------:R-:W-:Y:S01]  /*5400*/  IMAD.U32 R72, RZ, RZ, UR56 ;  /* 0x00000038ff487e24 */ /* 0x000fe2000f8e00ff */
[----:B------:R-:W-:Y:S01]  /*5410*/  @P1 LOP3.LUT P2, RZ, R88, 0xff, RZ, 0xc0, !PT ;  /* 0x000000ff58ff1812 */ /* 0x000fe2000784c0ff */
[----:B------:R-:W-:Y:S01]  /*5420*/  IMAD.SHL.U32 R106, R94, 0x10, RZ ;  /* 0x000000105e6a7824 */ /* 0x000fe200078e00ff */
[----:B------:R-:W-:Y:S01]  /*5430*/  @P1 SEL R0, RZ, 0xffffffff, P3 ;  /* 0xffffffffff001807 */ /* 0x000fe20001800000 */
[----:B------:R-:W-:Y:S01]  /*5440*/  IMAD.U32 R107, RZ, RZ, UR4 ;  /* 0x00000004ff6b7e24 */ /* 0x000fe2000f8e00ff */
[----:B------:R-:W-:Y:S01]  /*5450*/  LEA R73, R45, UR48, 0x3 ;  /* 0x000000302d497c11 */ /* 0x000fe2000f8e18ff */
[----:B------:R-:W-:Y:S01]  /*5460*/  IMAD.SHL.U32 R72, R72, 0x2000, RZ ;  /* 0x0000200048487824 */ /* 0x000fe200078e00ff */
[----:B------:R-:W-:Y:S01]  /*5470*/  @P0 SEL R0, R4, R0, !P2 ;  /* 0x0000000004000207 */ /* 0x000fe20005000000 */
[----:B------:R-:W-:Y:S01]  /*5480*/  IMAD.SHL.U32 R105, R93, 0x10, RZ ;  /* 0x000000105d697824 */ /* 0x000fe200078e00ff */
[----:B------:R-:W-:Y:S01]  /*5490*/  PLOP3.LUT P2, PT, PT, PT, UP1, 0x80, 0x8 ;  /* 0x000000000008781c */ /* 0x000fe20003f4f018 */
[----:B------:R-:W-:Y:S01]  /*54a0*/  IMAD.IADD R67, R99, 0x1, R72 ;  /* 0x0000000163437824 */ /* 0x000fe200078e0248 */
[----:B------:R-:W-:Y:S01]  /*54b0*/  @P1 LOP3.LUT R0, R0, 0x1, RZ, 0xc0, !PT ;  /* 0x0000000100001812 */ /* 0x000fe200078ec0ff */
[----:B------:R-:W-:Y:S01]  /*54c0*/  BSSY B1, `(.L_x_85) ;  /* 0x0000039000017945 */ /* 0x000fe20003800000 */
[----:B------:R-:W-:Y:S01]  /*54d0*/  LOP3.LUT P4, R102, R88, 0xff, RZ, 0xc0, !PT ;  /* 0x000000ff58667812 */ /* 0x000fe2000788c0ff */
[----:B------:R-:W-:Y:S01]  /*54e0*/  IMAD.IADD R66, R67, 0x1, R106 ;  /* 0x0000000143427824 */ /* 0x000fe200078e026a */
[----:B------:R-:W-:Y:S01]  /*54f0*/  ISETP.NE.U32.OR P5, PT, R0, 0x1, !P1 ;  /* 0x000000010000780c */ /* 0x000fe20004fa5470 */
[----:B------:R-:W-:Y:S01]  /*5500*/  IMAD.U32 R0, RZ, RZ, UR56 ;  /* 0x00000038ff007e24 */ /* 0x000fe2000f8e00ff */
[----:B------:R-:W-:Y:S01]  /*5510*/  SEL R3, RZ, 0xffffffff, P3 ;  /* 0xffffffffff037807 */ /* 0x000fe20001800000 */
[----:B------:R-:W-:Y:S01]  /*5520*/  IMAD.MOV.U32 R75, RZ, RZ, 0x1 ;  /* 0x00000001ff4b7424 */ /* 0x000fe200078e00ff */
[----:B------:R-:W-:Y:S01]  /*5530*/  P2R R104, PR, RZ, 0x20 ;  /* 0x00000020ff687803 */ /* 0x000fe20000000000 */
[----:B------:R-:W-:Y:S01]  /*5540*/  IMAD R48, R45, 0x40, R46 ;  /* 0x000000402d307824 */ /* 0x000fe200078e022e */
[----:B------:R-:W-:Y:S01]  /*5550*/  LEA R0, R0, UR48, 0x3 ;  /* 0x0000003000007c11 */ /* 0x000fe2000f8e18ff */
[----:B------:R-:W-:Y:S01]  /*5560*/  IMAD.U32 R74, RZ, RZ, UR56 ;  /* 0x00000038ff4a7e24 */ /* 0x000fe2000f8e00ff */
[----:B------:R-:W-:Y:S02]  /*5570*/  @P2 SEL R3, R4, R3, !P4 ;  /* 0x0000000304032207 */ /* 0x000fe40006000000 */
[----:B------:R-:W-:Y:S02]  /*5580*/  CS2R R78, SRZ ;  /* 0x00000000004e7805 */ /* 0x000fe4000001ff00 */
[----:B------:R-:W-:Y:S02]  /*5590*/  CS2R R76, SRZ ;  /* 0x00000000004c7805 */ /* 0x000fe4000001ff00 */
[----:B------:R-:W-:Y:S02]  /*55a0*/  CS2R R70, SRZ ;  /* 0x0000000000467805 */ /* 0x000fe4000001ff00 */
[----:B------:R-:W-:Y:S02]  /*55b0*/  LOP3.LUT R3, R3, 0x1, RZ, 0xc0, !PT ;  /* 0x0000000103037812 */ /* 0x000fe400078ec0ff */
[----:B------:R-:W-:Y:S02]  /*55c0*/  CS2R R68, SRZ ;  /* 0x0000000000447805 */ /* 0x000fe4000001ff00 */
[----:B------:R-:W-:Y:S02]  /*55d0*/  @P5 SHF.L.U32 R2, R107, 0x1f, RZ ;  /* 0x0000001f6b025819 */ /* 0x000fe400000006ff */
[----:B------:R-:W-:Y:S02]  /*55e0*/  CS2R R62, SRZ ;  /* 0x00000000003e7805 */ /* 0x000fe4000001ff00 */
[----:B------:R-:W-:Y:S02]  /*55f0*/  ISETP.NE.U32.AND P2, PT, R3, 0x1, PT ;  /* 0x000000010300780c */ /* 0x000fe40003f45070 */
[----:B------:R-:W-:Y:S01]  /*5600*/  CS2R R60, SRZ ;  /* 0x00000000003c7805 */ /* 0x000fe2000001ff00 */
[----:B------:R1:W3:Y:S01]  /*5610*/  @P5 SYNCS.PHASECHK.TRANS64.TRYWAIT P1, [R0+URZ+0x30], R2 ;  /* 0x00003002000055a7 */ /* 0x0002e200080211ff */
[----:B------:R-:W-:Y:S02]  /*5620*/  CS2R R58, SRZ ;  /* 0x00000000003a7805 */ /* 0x000fe4000001ff00 */
[----:B------:R-:W-:Y:S02]  /*5630*/  P2R R108, PR, RZ, 0x4 ;  /* 0x00000004ff6c7803 */ /* 0x000fe40000000000 */
[----:B------:R-:W-:Y:S01]  /*5640*/  CS2R R56, SRZ ;  /* 0x0000000000387805 */ /* 0x000fe2000001ff00 */
[----:B------:R-:W-:Y:S02]  /*5650*/  IMAD.IADD R65, R67, 0x1, R105 ;  /* 0x0000000143417824 */ /* 0x000fe400078e0269 */
[----:B------:R-:W-:Y:S01]  /*5660*/  IMAD.IADD R64, R98, 0x1, R66 ;  /* 0x0000000162407824 */ /* 0x000fe200078e0242 */
[----:B-1----:R-:W-:Y:S04]  /*5670*/  SHF.L.U32 R2, R97, 0x1f, RZ ;  /* 0x0000001f61027819 */ /* 0x002fe800000006ff */
[----:B------:R1:W4:Y:S01]  /*5680*/  SYNCS.PHASECHK.TRANS64.TRYWAIT P0, [R73+URZ+0x90], R2 ;  /* 0x00009002490075a7 */ /* 0x00032200080011ff */
[----:B---3--:R-:W-:Y:S01]  /*5690*/  @P5 SEL R75, RZ, 0x1, !P1 ;  /* 0x00000001ff4b5807 */ /* 0x008fe20004800000 */
[----:B-1----:R-:W-:Y:S06]  /*56a0*/  @!P5 BRA `(.L_x_86) ;  /* 0x000000000068d947 */ /* 0x002fec0003800000 */
[----:B------:R-:W-:Y:S01]  /*56b0*/  ISETP.NE.AND P1, PT, R75, RZ, PT ;  /* 0x000000ff4b00720c */ /* 0x000fe20003f25270 */
[----:B------:R-:W-:Y:S01]  /*56c0*/  BSSY B0, `(.L_x_87) ;  /* 0x000000d000007945 */ /* 0x000fe20003800000 */
[----:B------:R-:W-:Y:S02]  /*56d0*/  CS2R R58, SRZ ;  /* 0x00000000003a7805 */ /* 0x000fe4000001ff00 */
[----:B------:R-:W-:Y:S02]  /*56e0*/  CS2R R56, SRZ ;  /* 0x0000000000387805 */ /* 0x000fe4000001ff00 */
[----:B------:R-:W-:Y:S02]  /*56f0*/  CS2R R62, SRZ ;  /* 0x00000000003e7805 */ /* 0x000fe4000001ff00 */
[----:B------:R-:W-:Y:S02]  /*5700*/  CS2R R60, SRZ ;  /* 0x00000000003c7805 */ /* 0x000fe4000001ff00 */
[----:B------:R-:W-:Y:S02]  /*5710*/  CS2R R70, SRZ ;  /* 0x0000000000467805 */ /* 0x000fe4000001ff00 */
[----:B------:R-:W-:Y:S02]  /*5720*/  CS2R R68, SRZ ;  /* 0x0000000000447805 */ /* 0x000fe4000001ff00 */
[----:B------:R-:W-:Y:S02]  /*5730*/  CS2R R78, SRZ ;  /* 0x00000000004e7805 */ /* 0x000fe4000001ff00 */
[----:B------:R-:W-:Y:S01]  /*5740*/  CS2R R76, SRZ ;  /* 0x00000000004c7805 */ /* 0x000fe2000001ff00 */
[----:B------:R-:W-:Y:S06]  /*5750*/  @P1 BRA `(.L_x_88) ;  /* 0x00000000000c1947 */ /* 0x000fec0003800000 */
[----:B------:R-:W-:Y:S04]  /*5760*/  SHF.L.U32 R3, R107, 0x1f, RZ ;  /* 0x0000001f6b037819 */ /* 0x000fe800000006ff */
[----:B------:R-:W1:Y:S02]  /*5770*/  SYNCS.PHASECHK.TRANS64.TRYWAIT P1, [R0+URZ+0x30], R3 ;  /* 0x00003003000075a7 */ /* 0x000e6400080211ff */
[----:B-1----:R-:W-:Y:S05]  /*5780*/  @!P1 BRA `(.L_x_89) ;  /* 0x0000002400309947 */ /* 0x002fea0003800000 */
.L_x_88:
[----:B------:R-:W-:Y:S05]  /*5790*/  BSYNC B0 ;  /* 0x0000000000007941 */ /* 0x000fea0003800000 */
.L_x_87:
[----:B------:R-:W-:Y:S01]  /*57a0*/  ISETP.NE.AND P1, PT, R108, RZ, PT ;  /* 0x000000ff6c00720c */ /* 0x000fe20003f25270 */
[----:B------:R-:W-:Y:S04]  /*57b0*/  UIADD3 UR5, UPT, UPT, UR56, 0x1, URZ ;  /* 0x0000000138057890 */ /* 0x000fe8000fffe0ff */
[----:B------:R-:W-:Y:S04]  /*57c0*/  UISETP.NE.AND UP0, UPT, UR5, 0x3, UPT ;  /* 0x000000030500788c */ /* 0x000fe8000bf05270 */
[----:B------:R-:W-:Y:S02]  /*57d0*/  USEL UR4, URZ, 0x1, UP0 ;  /* 0x00000001ff047887 */ /* 0x000fe40008000000 */
[----:B------:R-:W-:Y:S02]  /*57e0*/  USEL UR5, UR5, URZ, UP0 ;  /* 0x000000ff05057287 */ /* 0x000fe40008000000 */
[----:B------:R3:W1:Y:S02]  /*57f0*/  @P1 LDS.128 R56, [R67] ;  /* 0x0000000043381984 */ /* 0x0006640000000c00 */
[----:B------:R-:W-:Y:S02]  /*5800*/  LOP3.LUT R107, R107, UR4, RZ, 0x3c, !PT ;  /* 0x000000046b6b7c12 */ /* 0x000fe4000f8e3cff */
[----:B------:R3:W1:Y:S01]  /*5810*/  @P1 LDS.128 R60, [R66+0x10] ;  /* 0x00001000423c1984 */ /* 0x0006620000000c00 */
[----:B------:R-:W-:Y:S03]  /*5820*/  IMAD.U32 R74, RZ, RZ, UR5 ;  /* 0x00000005ff4a7e24 */ /* 0x000fe6000f8e00ff */
[----:B------:R3:W1:Y:S04]  /*5830*/  @P1 LDS.128 R68, [R65+0x20] ;  /* 0x0000200041441984 */ /* 0x0006680000000c00 */
[----:B------:R3:W1:Y:S02]  /*5840*/  @P1 LDS.128 R76, [R64+0x10] ;  /* 0x00001000404c1984 */ /* 0x0006640000000c00 */
.L_x_86:
[----:B------:R-:W-:Y:S05]  /*5850*/  BSYNC B1 ;  /* 0x0000000000017941 */ /* 0x000fea0003800000 */
.L_x_85:
[----:B-1----:R-:W-:Y:S04]  /*5860*/  SHF.R.U32.HI R0, RZ, 0x15, R48 ;  /* 0x00000015ff007819 */ /* 0x002fe80000011630 */
[----:B------:R-:W-:Y:S01]  /*5870*/  LOP3.LUT P1, RZ, R0, 0x3, R92, 0x48, !PT ;  /* 0x0000000300ff7812 */ /* 0x000fe2000782485c */
[----:B------:R-:W-:Y:S01]  /*5880*/  @!UPT UIADD3 URZ, UPT, UPT, URZ, URZ, URZ ;  /* 0x000000fffffff290 */ /* 0x000fe2000fffe0ff */
[----:B----4-:R-:W-:Y:S11]  /*5890*/  @P0 BRA `(.L_x_90) ;  /* 0x0000000000080947 */ /* 0x010ff60003800000 */
[----:B------:R-:W1:Y:S02]  /*58a0*/  SYNCS.PHASECHK.TRANS64.TRYWAIT P0, [R73+URZ+0x90], R2 ;  /* 0x00009002490075a7 */ /* 0x000e6400080011ff */
[----:B-1----:R-:W-:Y:S05]  /*58b0*/  @!P0 BRA `(.L_x_91) ;  /* 0x0000002000f88947 */ /* 0x002fea0003800000 */
.L_x_90:
[----:B------:R-:W-:Y:S05]  /*58c0*/  @!P1 BRA `(.L_x_92) ;  /* 0x0000000000409947 */ /* 0x000fea0003800000 */
[----:B------:R-:W4:Y:S01]  /*58d0*/  LDCU.64 UR8, c[0x4][0x70] ;  /* 0x01000e00ff0877ac */ /* 0x000f220008000a00 */
[----:B------:R-:W-:Y:S01]  /*58e0*/  MOV R3, 0x0 ;  /* 0x0000000000037802 */ /* 0x000fe20000000f00 */
[----:B------:R-:W-:Y:S02]  /*58f0*/  HFMA2 R12, -RZ, RZ, 0, 5.9604644775390625e-08 ;  /* 0x00000001ff0c7431 */ /* 0x000fe400000001ff */
[----:B------:R-:W-:Y:S02]  /*5900*/  IMAD.MOV.U32 R8, RZ, RZ, 0x192 ;  /* 0x00000192ff087424 */ /* 0x000fe400078e00ff */
[----:B------:R-:W-:Y:S01]  /*5910*/  IMAD.MOV.U32 R13, RZ, RZ, RZ ;  /* 0x000000ffff0d7224 */ /* 0x000fe200078e00ff */
[----:B------:R-:W5:Y:S01]  /*5920*/  LDCU.64 UR6, c[0x4][0x78] ;  /* 0x01000f00ff0677ac */ /* 0x000f620008000a00 */
[----:B-1----:R-:W1:Y:S01]  /*5930*/  LDC.64 R2, c[0x4][R3] ;  /* 0x0100000003027b82 */ /* 0x002e620000000a00 */
[----:B------:R-:W2:Y:S01]  /*5940*/  LDCU.64 UR4, c[0x4][0x10] ;  /* 0x01000200ff0477ac */ /* 0x000ea20008000a00 */
[----:B----4-:R-:W-:Y:S01]  /*5950*/  MOV R5, UR9 ;  /* 0x0000000900057c02 */ /* 0x010fe20008000f00 */
[----:B------:R-:W-:Y:S01]  /*5960*/  IMAD.U32 R4, RZ, RZ, UR8 ;  /* 0x00000008ff047e24 */ /* 0x000fe2000f8e00ff */
[----:B-----5:R-:W-:Y:S01]  /*5970*/  MOV R7, UR7 ;  /* 0x0000000700077c02 */ /* 0x020fe20008000f00 */
[----:B------:R-:W-:Y:S01]  /*5980*/  IMAD.U32 R6, RZ, RZ, UR6 ;  /* 0x00000006ff067e24 */ /* 0x000fe2000f8e00ff */
[----:B--2---:R-:W-:Y:S01]  /*5990*/  MOV R11, UR5 ;  /* 0x00000005000b7c02 */ /* 0x004fe20008000f00 */
[----:B------:R-:W-:Y:S02]  /*59a0*/  IMAD.U32 R10, RZ, RZ, UR4 ;  /* 0x00000004ff0a7e24 */ /* 0x000fe4000f8e00ff */
[----:B------:R-:W-:Y:S07]  /*59b0*/  LEPC R20, `(.L_x_92) ;  /* 0x000000001014794e */ /* 0x000fee0000000000 */
[----:B-1-3--:R-:W-:Y:S05]  /*59c0*/  CALL.ABS.NOINC R2 ;  /* 0x0000000002007343 */ /* 0x00afea0003c00000 */
.L_x_92:
[----:B------:R-:W-:Y:S05]  /*59d0*/  WARPSYNC.ALL ;  /* 0x0000000000007948 */ /* 0x000fea0003800000 */
[----:B------:R-:W-:Y:S01]  /*59e0*/  R2UR UR4, R48 ;  /* 0x00000000300472ca */ /* 0x000fe200000e0000 */
[--C-:B------:R-:W-:Y:S01]  /*59f0*/  HADD2.F32 R50, -RZ, R56.reuse.H0_H0 ;  /* 0x20000038ff327230 */ /* 0x100fe20000004100 */
[----:B------:R-:W-:Y:S01]  /*5a00*/  ISETP.NE.AND P0, PT, R100, RZ, PT ;  /* 0x000000ff6400720c */ /* 0x000fe20003f05270 */
[----:B------:R-:W-:Y:S01]  /*5a10*/  HADD2.F32 R51, -RZ, R56.H1_H1 ;  /* 0x30000038ff337230 */ /* 0x000fe20000004100 */
[----:B------:R-:W-:Y:S01]  /*5a20*/  BSSY.RECONVERGENT B0, `(.L_x_93) ;  /* 0x0000083000007945 */ /* 0x000fe20003800200 */
[--C-:B------:R-:W-:Y:S08]  /*5a30*/  HADD2.F32 R52, -RZ, R57.reuse.H0_H0 ;  /* 0x20000039ff347230 */ /* 0x100ff00000004100 */
[----:B------:R-:W2:Y:S02]  /*5a40*/  LDTM.x32 R4, tmem[UR4] ;  /* 0x00000004000479ee */ /* 0x000ea400082c0000 */
[C---:B--2---:R-:W-:Y:S01]  /*5a50*/  FMUL R0, R47.reuse, R4 ;  /* 0x000000042f007220 */ /* 0x044fe20000400000 */
[C---:B-1----:R-:W-:Y:S01]  /*5a60*/  FMUL R2, R47.reuse, R5 ;  /* 0x000000052f027220 */ /* 0x042fe20000400000 */
[C---:B------:R-:W-:Y:S01]  /*5a70*/  FMUL R4, R47.reuse, R8 ;  /* 0x000000082f047220 */ /* 0x040fe20000400000 */
[----:B------:R-:W-:Y:S01]  /*5a80*/  FMUL R3, R47, R6 ;  /* 0x000000062f037220 */ /* 0x000fe20000400000 */
[C---:B------:R-:W-:Y:S01]  /*5a90*/  FFMA R0, R49.reuse, R50, R0 ;  /* 0x0000003231007223 */ /* 0x040fe20000000000 */
[----:B------:R-:W-:Y:S01]  /*5aa0*/  FFMA R2, R49, R51, R2 ;  /* 0x0000003331027223 */ /* 0x000fe20000000002 */
[C---:B------:R-:W-:Y:S01]  /*5ab0*/  FMUL R5, R47.reuse, R9 ;  /* 0x000000092f057220 */ /* 0x040fe20000400000 */
        /* <DEDUP_REMOVED lines=16> */
[----:B------:R-:W-:Y:S02]  /*5bc0*/  HADD2.F32 R32, -RZ, R57.H1_H1 ;  /* 0x30000039ff207230 */ /* 0x000fe40000004100 */
[C---:B------:R-:W-:Y:S01]  /*5bd0*/  FMUL R26, R47.reuse, R30 ;  /* 0x0000001e2f1a7220 */ /* 0x040fe20000400000 */
[----:B------:R-:W-:Y:S01]  /*5be0*/  FMUL R29, R47, R33 ;  /* 0x000000212f1d7220 */ /* 0x000fe20000400000 */
[--C-:B------:R-:W-:Y:S02]  /*5bf0*/  HADD2.F32 R33, -RZ, R58.reuse.H0_H0 ;  /* 0x2000003aff217230 */ /* 0x100fe40000004100 */
[----:B------:R-:W-:Y:S01]  /*5c00*/  FFMA R3, R49, R52, R3 ;  /* 0x0000003431037223 */ /* 0x000fe20000000003 */
[C---:B------:R-:W-:Y:S01]  /*5c10*/  FMUL R7, R47.reuse, R7 ;  /* 0x000000072f077220 */ /* 0x040fe20000400000 */
[----:B------:R-:W-:Y:S01]  /*5c20*/  FMUL R30, R47, R34 ;  /* 0x000000222f1e7220 */ /* 0x000fe20000400000 */
[----:B------:R-:W-:Y:S01]  /*5c30*/  HADD2.F32 R34, -RZ, R58.H1_H1 ;  /* 0x3000003aff227230 */ /* 0x000fe20000004100 */
[----:B------:R-:W-:Y:S01]  /*5c40*/  F2FP.F16.F32.PACK_AB R52, R2, R0 ;  /* 0x000000000234723e */ /* 0x000fe200000000ff */
[--C-:B------:R-:W-:Y:S02]  /*5c50*/  HADD2.F32 R0, -RZ, R59.reuse.H0_H0 ;  /* 0x2000003bff007230 */ /* 0x100fe40000004100 */
[C---:B------:R-:W-:Y:S01]  /*5c60*/  FFMA R7, R49.reuse, R32, R7 ;  /* 0x0000002031077223 */ /* 0x040fe20000000007 */
[----:B------:R-:W-:Y:S02]  /*5c70*/  HADD2.F32 R2, -RZ, R59.H1_H1 ;  /* 0x3000003bff027230 */ /* 0x000fe40000004100 */
[C---:B------:R-:W-:Y:S01]  /*5c80*/  FFMA R4, R49.reuse, R33, R4 ;  /* 0x0000002131047223 */ /* 0x040fe20000000004 */
[C---:B------:R-:W-:Y:S01]  /*5c90*/  FFMA R5, R49.reuse, R34, R5 ;  /* 0x0000002231057223 */ /* 0x040fe20000000005 */
[----:B------:R-:W-:Y:S01]  /*5ca0*/  FFMA R6, R49, R0, R6 ;  /* 0x0000000031067223 */ /* 0x000fe20000000006 */
[--C-:B------:R-:W-:Y:S02]  /*5cb0*/  HADD2.F32 R0, -RZ, R60.reuse.H0_H0 ;  /* 0x2000003cff007230 */ /* 0x100fe40000004100 */
[----:B------:R-:W-:Y:S01]  /*5cc0*/  FMUL R11, R47, R11 ;  /* 0x0000000b2f0b7220 */ /* 0x000fe20000400000 */
[----:B------:R-:W-:Y:S01]  /*5cd0*/  F2FP.F16.F32.PACK_AB R53, R7, R3 ;  /* 0x000000030735723e */ /* 0x000fe200000000ff */
[--C-:B------:R-:W-:Y:S02]  /*5ce0*/  HADD2.F32 R3, -RZ, R61.reuse.H0_H0 ;  /* 0x2000003dff037230 */ /* 0x100fe40000004100 */
[----:B------:R-:W-:Y:S01]  /*5cf0*/  FMUL R15, R47, R15 ;  /* 0x0000000f2f0f7220 */ /* 0x000fe20000400000 */
[C---:B------:R-:W-:Y:S01]  /*5d00*/  FFMA R11, R49.reuse, R2, R11 ;  /* 0x00000002310b7223 */ /* 0x040fe2000000000b */
[----:B------:R-:W-:Y:S02]  /*5d10*/  HADD2.F32 R2, -RZ, R60.H1_H1 ;  /* 0x3000003cff027230 */ /* 0x000fe40000004100 */
[----:B------:R-:W-:Y:S01]  /*5d20*/  FFMA R8, R49, R0, R8 ;  /* 0x0000000031087223 */ /* 0x000fe20000000008 */
[----:B------:R-:W-:Y:S02]  /*5d30*/  HADD2.F32 R0, -RZ, R61.H1_H1 ;  /* 0x3000003dff007230 */ /* 0x000fe40000004100 */
[C---:B------:R-:W-:Y:S01]  /*5d40*/  FMUL R19, R47.reuse, R19 ;  /* 0x000000132f137220 */ /* 0x040fe20000400000 */
[----:B------:R-:W-:Y:S01]  /*5d50*/  FMUL R23, R47, R23 ;  /* 0x000000172f177220 */ /* 0x000fe20000400000 */
[C---:B------:R-:W-:Y:S01]  /*5d60*/  FFMA R9, R49.reuse, R2, R9 ;  /* 0x0000000231097223 */ /* 0x040fe20000000009 */
[C---:B------:R-:W-:Y:S01]  /*5d70*/  FFMA R10, R49.reuse, R3, R10 ;  /* 0x00000003310a7223 */ /* 0x040fe2000000000a */
[----:B------:R-:W-:Y:S01]  /*5d80*/  FFMA R15, R49, R0, R15 ;  /* 0x00000000310f7223 */ /* 0x000fe2000000000f */
[--C-:B------:R-:W-:Y:S02]  /*5d90*/  HADD2.F32 R2, -RZ, R62.reuse.H0_H0 ;  /* 0x2000003eff027230 */ /* 0x100fe40000004100 */
[----:B------:R-:W-:Y:S01]  /*5da0*/  FMUL R27, R47, R27 ;  /* 0x0000001b2f1b7220 */ /* 0x000fe20000400000 */
[----:B------:R-:W-:Y:S01]  /*5db0*/  HADD2.F32 R0, -RZ, R62.H1_H1 ;  /* 0x3000003eff007230 */ /* 0x000fe20000004100 */
[----:B------:R-:W-:Y:S01]  /*5dc0*/  F2FP.F16.F32.PACK_AB R54, R5, R4 ;  /* 0x000000040536723e */ /* 0x000fe200000000ff */
[--C-:B------:R-:W-:Y:S02]  /*5dd0*/  HADD2.F32 R3, -RZ, R63.reuse.H0_H0 ;  /* 0x2000003fff037230 */ /* 0x100fe40000004100 */
[C---:B------:R-:W-:Y:S01]  /*5de0*/  FFMA R12, R49.reuse, R2, R12 ;  /* 0x00000002310c7223 */ /* 0x040fe2000000000c */
[--C-:B------:R-:W-:Y:S02]  /*5df0*/  HADD2.F32 R2, -RZ, R68.reuse.H0_H0 ;  /* 0x20000044ff027230 */ /* 0x100fe40000004100 */
[C---:B------:R-:W-:Y:S01]  /*5e00*/  FFMA R13, R49.reuse, R0, R13 ;  /* 0x00000000310d7223 */ /* 0x040fe2000000000d */
[----:B------:R-:W-:Y:S02]  /*5e10*/  HADD2.F32 R0, -RZ, R63.H1_H1 ;  /* 0x3000003fff007230 */ /* 0x000fe40000004100 */
[----:B------:R-:W-:Y:S01]  /*5e20*/  FFMA R14, R49, R3, R14 ;  /* 0x00000003310e7223 */ /* 0x000fe2000000000e */
[----:B------:R-:W-:Y:S01]  /*5e30*/  HADD2.F32 R3, -RZ, R68.H1_H1 ;  /* 0x30000044ff037230 */ /* 0x000fe20000004100 */
[----:B------:R-:W-:Y:S01]  /*5e40*/  F2FP.F16.F32.PACK_AB R55, R11, R6 ;  /* 0x000000060b37723e */ /* 0x000fe200000000ff */
[----:B------:R-:W-:Y:S01]  /*5e50*/  FMUL R31, R47, R31 ;  /* 0x0000001f2f1f7220 */ /* 0x000fe20000400000 */
[C---:B------:R-:W-:Y:S01]  /*5e60*/  FFMA R19, R49.reuse, R0, R19 ;  /* 0x0000000031137223 */ /* 0x040fe20000000013 */
[--C-:B------:R-:W-:Y:S02]  /*5e70*/  HADD2.F32 R0, -RZ, R69.reuse.H0_H0 ;  /* 0x20000045ff007230 */ /* 0x100fe40000004100 */
[C---:B------:R-:W-:Y:S01]  /*5e80*/  FFMA R16, R49.reuse, R2, R16 ;  /* 0x0000000231107223 */ /* 0x040fe20000000010 */
[----:B------:R1:W-:Y:S01]  /*5e90*/  STS.128 [R67], R52 ;  /* 0x0000003443007388 */ /* 0x0003e20000000c00 */
[C---:B------:R-:W-:Y:S01]  /*5ea0*/  FFMA R17, R49.reuse, R3, R17 ;  /* 0x0000000331117223 */ /* 0x040fe20000000011 */
[----:B------:R-:W-:Y:S02]  /*5eb0*/  HADD2.F32 R2, -RZ, R69.H1_H1 ;  /* 0x30000045ff027230 */ /* 0x000fe40000004100 */
[----:B------:R-:W-:Y:S01]  /*5ec0*/  FFMA R18, R49, R0, R18 ;  /* 0x0000000031127223 */ /* 0x000fe20000000012 */
[--C-:B------:R-:W-:Y:S01]  /*5ed0*/  HADD2.F32 R0, -RZ, R70.reuse.H0_H0 ;  /* 0x20000046ff007230 */ /* 0x100fe20000004100 */
[----:B------:R-:W-:Y:S01]  /*5ee0*/  F2FP.F16.F32.PACK_AB R8, R9, R8 ;  /* 0x000000080908723e */ /* 0x000fe200000000ff */
[--C-:B------:R-:W-:Y:S02]  /*5ef0*/  HADD2.F32 R3, -RZ, R71.reuse.H0_H0 ;  /* 0x20000047ff037230 */ /* 0x100fe40000004100 */
[C---:B------:R-:W-:Y:S01]  /*5f00*/  FFMA R23, R49.reuse, R2, R23 ;  /* 0x0000000231177223 */ /* 0x040fe20000000017 */
[----:B------:R-:W-:Y:S02]  /*5f10*/  HADD2.F32 R2, -RZ, R70.H1_H1 ;  /* 0x30000046ff027230 */ /* 0x000fe40000004100 */
[----:B------:R-:W-:Y:S01]  /*5f20*/  FFMA R20, R49, R0, R20 ;  /* 0x0000000031147223 */ /* 0x000fe20000000014 */
[----:B------:R-:W-:Y:S01]  /*5f30*/  HADD2.F32 R0, -RZ, R71.H1_H1 ;  /* 0x30000047ff007230 */ /* 0x000fe20000004100 */
[----:B------:R-:W-:Y:S01]  /*5f40*/  F2FP.F16.F32.PACK_AB R9, R15, R10 ;  /* 0x0000000a0f09723e */ /* 0x000fe200000000ff */
[----:B------:R-:W-:Y:S02]  /*5f50*/  HADD2.F32 R4, -RZ, R79.H0_H0 ;  /* 0x2000004fff047230 */ /* 0x000fe40000004100 */
[C---:B------:R-:W-:Y:S01]  /*5f60*/  FFMA R21, R49.reuse, R2, R21 ;  /* 0x0000000231157223 */ /* 0x040fe20000000015 */
[C---:B------:R-:W-:Y:S01]  /*5f70*/  FFMA R22, R49.reuse, R3, R22 ;  /* 0x0000000331167223 */ /* 0x040fe20000000016 */
[----:B------:R-:W-:Y:S01]  /*5f80*/  FFMA R27, R49, R0, R27 ;  /* 0x00000000311b7223 */ /* 0x000fe2000000001b */
[--C-:B------:R-:W-:Y:S01]  /*5f90*/  HADD2.F32 R2, -RZ, R76.reuse.H0_H0 ;  /* 0x2000004cff027230 */ /* 0x100fe20000004100 */
[----:B------:R-:W-:Y:S01]  /*5fa0*/  F2FP.F16.F32.PACK_AB R10, R13, R12 ;  /* 0x0000000c0d0a723e */ /* 0x000fe200000000ff */
[----:B------:R-:W-:Y:S01]  /*5fb0*/  HADD2.F32 R0, -RZ, R76.H1_H1 ;  /* 0x3000004cff007230 */ /* 0x000fe20000004100 */
[----:B------:R-:W-:Y:S01]  /*5fc0*/  F2FP.F16.F32.PACK_AB R11, R19, R14 ;  /* 0x0000000e130b723e */ /* 0x000fe200000000ff */
[--C-:B------:R-:W-:Y:S02]  /*5fd0*/  HADD2.F32 R3, -RZ, R77.reuse.H0_H0 ;  /* 0x2000004dff037230 */ /* 0x100fe40000004100 */
[C---:B------:R-:W-:Y:S01]  /*5fe0*/  FFMA R24, R49.reuse, R2, R24 ;  /* 0x0000000231187223 */ /* 0x040fe20000000018 */
[--C-:B------:R-:W-:Y:S02]  /*5ff0*/  HADD2.F32 R2, -RZ, R78.reuse.H0_H0 ;  /* 0x2000004eff027230 */ /* 0x100fe40000004100 */
[C---:B------:R-:W-:Y:S01]  /*6000*/  FFMA R25, R49.reuse, R0, R25 ;  /* 0x0000000031197223 */ /* 0x040fe20000000019 */
[----:B------:R1:W-:Y:S01]  /*6010*/  STS.128 [R66+0x10], R8 ;  /* 0x0000100842007388 */ /* 0x0003e20000000c00 */
[----:B------:R-:W-:Y:S02]  /*6020*/  HADD2.F32 R0, -RZ, R77.H1_H1 ;  /* 0x3000004dff007230 */ /* 0x000fe40000004100 */
[----:B------:R-:W-:Y:S01]  /*6030*/  FFMA R26, R49, R3, R26 ;  /* 0x00000003311a7223 */ /* 0x000fe2000000001a */
[----:B------:R-:W-:Y:S01]  /*6040*/  HADD2.F32 R3, -RZ, R78.H1_H1 ;  /* 0x3000004eff037230 */ /* 0x000fe20000004100 */
[----:B------:R-:W-:Y:S01]  /*6050*/  F2FP.F16.F32.PACK_AB R16, R17, R16 ;  /* 0x000000101110723e */ /* 0x000fe200000000ff */
[----:B------:R-:W-:Y:S01]  /*6060*/  HADD2.F32 R5, -RZ, R79.H1_H1 ;  /* 0x3000004fff057230 */ /* 0x000fe20000004100 */
[----:B------:R-:W-:Y:S01]  /*6070*/  F2FP.F16.F32.PACK_AB R17, R23, R18 ;  /* 0x000000121711723e */ /* 0x000fe200000000ff */
[----:B------:R-:W-:Y:S01]  /*6080*/  FFMA R31, R49, R0, R31 ;  /* 0x00000000311f7223 */ /* 0x000fe2000000001f */
[----:B------:R-:W-:Y:S01]  /*6090*/  FMUL R35, R47, R35 ;  /* 0x000000232f237220 */ /* 0x000fe20000400000 */
[----:B------:R-:W-:Y:S01]  /*60a0*/  F2FP.F16.F32.PACK_AB R18, R21, R20 ;  /* 0x000000141512723e */ /* 0x000fe200000000ff */
[----:B------:R-:W-:Y:S01]  /*60b0*/  FFMA R28, R49, R2, R28 ;  /* 0x00000002311c7223 */ /* 0x000fe2000000001c */
[----:B------:R-:W-:Y:S01]  /*60c0*/  F2FP.F16.F32.PACK_AB R19, R27, R22 ;  /* 0x000000161b13723e */ /* 0x000fe200000000ff */
[C---:B------:R-:W-:Y:S01]  /*60d0*/  FFMA R29, R49.reuse, R3, R29 ;  /* 0x00000003311d7223 */ /* 0x040fe2000000001d */
[C---:B------:R-:W-:Y:S01]  /*60e0*/  FFMA R30, R49.reuse, R4, R30 ;  /* 0x00000004311e7223 */ /* 0x040fe2000000001e */
[----:B------:R-:W-:Y:S01]  /*60f0*/  FFMA R35, R49, R5, R35 ;  /* 0x0000000531237223 */ /* 0x000fe20000000023 */
[----:B------:R-:W-:Y:S01]  /*6100*/  F2FP.F16.F32.PACK_AB R24, R25, R24 ;  /* 0x000000181918723e */ /* 0x000fe200000000ff */
[----:B------:R1:W-:Y:S01]  /*6110*/  STS.128 [R65+0x20], R16 ;  /* 0x0000201041007388 */ /* 0x0003e20000000c00 */
[----:B------:R-:W-:Y:S02]  /*6120*/  F2FP.F16.F32.PACK_AB R25, R31, R26 ;  /* 0x0000001a1f19723e */ /* 0x000fe400000000ff */
[----:B------:R-:W-:Y:S02]  /*6130*/  F2FP.F16.F32.PACK_AB R26, R29, R28 ;  /* 0x0000001c1d1a723e */ /* 0x000fe400000000ff */
[----:B------:R-:W-:Y:S05]  /*6140*/  F2FP.F16.F32.PACK_AB R27, R35, R30 ;  /* 0x0000001e231b723e */ /* 0x000fea00000000ff */
[----:B------:R1:W-:Y:S01]  /*6150*/  STS.128 [R64+0x10], R24 ;  /* 0x0000101840007388 */ /* 0x0003e20000000c00 */
[----:B------:R-:W-:Y:S01]  /*6160*/  @!PT LDS RZ, [RZ] ;  /* 0x00000000fffff984 */ /* 0x000fe20000000800 */
[----:B------:R-:W-:Y:S01]  /*6170*/  @!PT LDS RZ, [RZ] ;  /* 0x00000000fffff984 */ /* 0x000fe20000000800 */
[----:B------:R-:W-:Y:S01]  /*6180*/  @!PT LDS RZ, [RZ] ;  /* 0x00000000fffff984 */ /* 0x000fe20000000800 */
[----:B------:R-:W-:Y:S01]  /*6190*/  @!PT LDS RZ, [RZ] ;  /* 0x00000000fffff984 */ /* 0x000fe20000000800 */
[----:B------:R2:W-:Y:S07]  /*61a0*/  MEMBAR.ALL.CTA ;  /* 0x0000000000007992 */ /* 0x0005ee0000008000 */
[----:B--2---:R-:W2:Y:S02]  /*61b0*/  FENCE.VIEW.ASYNC.S ;  /* 0x00000000000073c6 */ /* 0x004ea40000000000 */
[----:B--2---:R-:W-:Y:S06]  /*61c0*/  BAR.SYNC.DEFER_BLOCKING 0x1, 0x80 ;  /* 0x0042000000007b1d */ /* 0x004fec0000010000 */
[----:B------:R-:W-:Y:S05]  /*61d0*/  @P0 BRA `(.L_x_94) ;  /* 0x00000000001c0947 */ /* 0x000fea0003800000 */
[----:B------:R-:W-:Y:S01]  /*61e0*/  R2UR UR4, R72 ;  /* 0x00000000480472ca */ /* 0x000fe200000e0000 */
[----:B------:R-:W-:Y:S01]  /*61f0*/  UIADD3 UR6, UP0, UPT, UR54, 0x680, URZ ;  /* 0x0000068036067890 */ /* 0x000fe2000ff1e0ff */
[----:B------:R-:W-:Y:S03]  /*6200*/  UMOV UR43, UR36 ;  /* 0x00000024002b7c82 */ /* 0x000fe60008000000 */
[----:B------:R-:W-:Y:S08]  /*6210*/  UIADD3.X UR7, UPT, UPT, URZ, UR55, URZ, UP0, !UPT ;  /* 0x00000037ff077290 */ /* 0x000ff000087fe4ff */
[----:B------:R-:W-:Y:S09]  /*6220*/  UIADD3 UR40, UPT, UPT, UR48, 0x200, UR4 ;  /* 0x0000020030287890 */ /* 0x000ff2000fffe004 */
[----:B------:R2:W-:Y:S02]  /*6230*/  UTMASTG.3D [UR40], [UR6] ;  /* 0x00000028060073b5 */ /* 0x0005e40008010000 */
[----:B--2---:R0:W-:Y:S02]  /*6240*/  UTMACMDFLUSH ;  /* 0x00000000000079b7 */ /* 0x0041e40000000000 */
.L_x_94:
[----:B------:R-:W-:Y:S05]  /*6250*/  BSYNC.RECONVERGENT B0 ;  /* 0x0000000000007941 */ /* 0x000fea0003800200 */
.L_x_93:
[----:B------:R-:W-:Y:S01]  /*6260*/  UIADD3 UR40, UPT, UPT, UR56, 0x1, URZ ;  /* 0x0000000138287890 */ /* 0x000fe2000fffe0ff */
[----:B------:R-:W-:Y:S03]  /*6270*/  BSSY.RECONVERGENT B0, `(.L_x_95) ;  /* 0x0000005000007945 */ /* 0x000fe60003800200 */
[----:B------:R-:W-:Y:S04]  /*6280*/  UISETP.NE.AND UP0, UPT, UR40, 0x3, UPT ;  /* 0x000000032800788c */ /* 0x000fe8000bf05270 */
[----:B------:R-:W-:Y:S01]  /*6290*/  USEL UR43, UR40, URZ, UP0 ;  /* 0x000000ff282b7287 */ /* 0x000fe20008000000 */
[----:B------:R-:W-:Y:S11]  /*62a0*/  @P0 BRA `(.L_x_96) ;  /* 0x0000000000040947 */ /* 0x000ff60003800000 */
[----:B------:R-:W-:Y:S04]  /*62b0*/  DEPBAR.LE SB0, 0x1 ;  /* 0x000080400000791a */ /* 0x000fe80000000000 */
.L_x_96:
[----:B------:R-:W-:Y:S05]  /*62c0*/  BSYNC.RECONVERGENT B0 ;  /* 0x0000000000007941 */ /* 0x000fea0003800200 */
.L_x_95:
[----:B------:R-:W-:Y:S01]  /*62d0*/  BAR.SYNC.DEFER_BLOCKING 0x1, 0x80 ;  /* 0x0042000000007b1d */ /* 0x000fe20000010000 */
[----:B------:R-:W-:Y:S01]  /*62e0*/  ISETP.NE.AND P1, PT, R104, RZ, PT ;  /* 0x000000ff6800720c */ /* 0x000fe20003f25270 */
[----:B------:R-:W-:Y:S01]  /*62f0*/  UISETP.NE.AND UP0, UPT, UR50, URZ, UPT ;  /* 0x000000ff3200728c */ /* 0x000fe2000bf05270 */
[----:B------:R-:W-:Y:S11]  /*6300*/  LEA R2, R74, UR48, 0x3 ;  /* 0x000000304a027c11 */ /* 0x000ff6000f8e18ff */
[----:B------:R-:W-:Y:S01]  /*6310*/  @P1 SHF.L.U32 R3, R107, 0x1f, RZ ;  /* 0x0000001f6b031819 */ /* 0x000fe200000006ff */
[----:B------:R-:W-:Y:S06]  /*6320*/  BRA.U !UP0, `(.L_x_97) ;  /* 0x0000000108247547 */ /* 0x000fec000b800000 */
[----:B------:R-:W-:Y:S01]  /*6330*/  IMAD.U32 R4, RZ, RZ, UR49 ;  /* 0x00000031ff047e24 */ /* 0x000fe2000f8e00ff */
[----:B------:R-:W-:Y:S01]  /*6340*/  MOV R0, UR37 ;  /* 0x0000002500007c02 */ /* 0x000fe20008000f00 */
[----:B------:R-:W-:Y:S03]  /*6350*/  UIADD3 UR49, UPT, UPT, UR49, 0x1, URZ ;  /* 0x0000000131317890 */ /* 0x000fe6000fffe0ff */
[----:B------:R-:W-:Y:S01]  /*6360*/  @P1 LEA R4, R4, UR48, 0x3 ;  /* 0x0000003004041c11 */ /* 0x000fe2000f8e18ff */
[----:B------:R-:W-:Y:S04]  /*6370*/  UISETP.NE.AND UP0, UPT, UR49, 0x3, UPT ;  /* 0x000000033100788c */ /* 0x000fe8000bf05270 */
[----:B------:R-:W-:Y:S01]  /*6380*/  @P1 VIADD R4, R4, 0x48 ;  /* 0x0000004804041836 */ /* 0x000fe20000000000 */
[----:B------:R-:W-:Y:S04]  /*6390*/  USEL UR49, UR49, URZ, UP0 ;  /* 0x000000ff31317287 */ /* 0x000fe80008000000 */
[----:B------:R-:W-:Y:S04]  /*63a0*/  @P1 PRMT R0, R0, 0x654, R4 ;  /* 0x0000065400001816 */ /* 0x000fe80000000004 */
[----:B------:R2:W-:Y:S04]  /*63b0*/  @P1 SYNCS.ARRIVE.TRANS64.RED.A1T0 RZ, [R0+URZ], RZ ;  /* 0x000000ff00ff19a7 */ /* 0x0005e800081004ff */
.L_x_97:
[----:B------:R-:W4:Y:S01]  /*63c0*/  @P1 SYNCS.PHASECHK.TRANS64.TRYWAIT P0, [R2+URZ+0x30], R3 ;  /* 0x00003003020015a7 */ /* 0x000f2200080011ff */
[----:B------:R-:W-:Y:S01]  /*63d0*/  BSSY B1, `(.L_x_98) ;  /* 0x0000015000017945 */ /* 0x000fe20003800000 */
[----:B----4-:R-:W-:Y:S03]  /*63e0*/  @P1 SEL R75, RZ, 0x1, !P0 ;  /* 0x00000001ff4b1807 */ /* 0x010fe60004000000 */
[----:B------:R-:W-:Y:S05]  /*63f0*/  @!P1 BRA `(.L_x_99) ;  /* 0x0000000000489947 */ /* 0x000fea0003800000 */
[----:B------:R-:W-:Y:S01]  /*6400*/  ISETP.NE.AND P1, PT, R108, RZ, PT ;  /* 0x000000ff6c00720c */ /* 0x000fe20003f25270 */
[----:B------:R-:W-:Y:S01]  /*6410*/  BSSY B0, `(.L_x_100) ;  /* 0x000000a000007945 */ /* 0x000fe20003800000 */
[----:B------:R-:W-:Y:S11]  /*6420*/  ISETP.NE.AND P0, PT, R75, RZ, PT ;  /* 0x000000ff4b00720c */ /* 0x000ff60003f05270 */
[----:B------:R-:W-:Y:S04]  /*6430*/  @P1 IMAD R74, R74, 0x2000, R99 ;  /* 0x000020004a4a1824 */ /* 0x000fe800078e0263 */
[----:B------:R-:W-:Y:S01]  /*6440*/  @P1 IMAD.IADD R4, R106, 0x1, R74 ;  /* 0x000000016a041824 */ /* 0x000fe200078e024a */
[----:B------:R-:W-:Y:S03]  /*6450*/  @P1 IADD3 R3, PT, PT, R105, R74, RZ ;  /* 0x0000004a69031210 */ /* 0x000fe60007ffe0ff */
[----:B--2---:R-:W-:Y:S01]  /*6460*/  @P1 IMAD.IADD R0, R98, 0x1, R4 ;  /* 0x0000000162001824 */ /* 0x004fe200078e0204 */
[----:B------:R-:W-:Y:S06]  /*6470*/  @P0 BRA `(.L_x_101) ;  /* 0x00000000000c0947 */ /* 0x000fec0003800000 */
[----:B------:R-:W-:Y:S04]  /*6480*/  SHF.L.U32 R107, R107, 0x1f, RZ ;  /* 0x0000001f6b6b7819 */ /* 0x000fe800000006ff */
[----:B------:R-:W2:Y:S02]  /*6490*/  SYNCS.PHASECHK.TRANS64.TRYWAIT P0, [R2+URZ+0x30], R107 ;  /* 0x0000306b020075a7 */ /* 0x000ea400080011ff */
[----:B--2---:R-:W-:Y:S05]  /*64a0*/  @!P0 BRA `(.L_x_102) ;  /* 0x0000001800108947 */ /* 0x004fea0003800000 */
.L_x_101:
[----:B------:R-:W-:Y:S05]  /*64b0*/  BSYNC B0 ;  /* 0x0000000000007941 */ /* 0x000fea0003800000 */
.L_x_100:
[----:B------:R-:W-:Y:S11]  /*64c0*/  ISETP.NE.AND P0, PT, R108, RZ, PT ;  /* 0x000000ff6c00720c */ /* 0x000ff60003f05270 */
[----:B------:R-:W-:Y:S02]  /*64d0*/  @!UPT UIADD3 URZ, UPT, UPT, URZ, URZ, URZ ;  /* 0x000000fffffff290 */ /* 0x000fe4000fffe0ff */
[----:B------:R4:W1:Y:S04]  /*64e0*/  @P0 LDS.128 R56, [R74] ;  /* 0x000000004a380984 */ /* 0x0008680000000c00 */
[----:B------:R4:W1:Y:S04]  /*64f0*/  @P0 LDS.128 R68, [R3+0x20] ;  /* 0x0000200003440984 */ /* 0x0008680000000c00 */
[----:B------:R4:W1:Y:S04]  /*6500*/  @P0 LDS.128 R60, [R4+0x10] ;  /* 0x00001000043c0984 */ /* 0x0008680000000c00 */
[----:B------:R4:W1:Y:S02]  /*6510*/  @P0 LDS.128 R76, [R0+0x10] ;  /* 0x00001000004c0984 */ /* 0x0008640000000c00 */
.L_x_99:
[----:B------:R-:W-:Y:S05]  /*6520*/  BSYNC B1 ;  /* 0x0000000000017941 */ /* 0x000fea0003800000 */
.L_x_98:
[----:B--2-4-:R-:W-:Y:S05]  /*6530*/  VIADD R0, R48, 0x20 ;  /* 0x0000002030007836 */ /* 0x014fea0000000000 */
[----:B------:R-:W-:Y:S04]  /*6540*/  SHF.R.U32.HI R0, RZ, 0x15, R0 ;  /* 0x00000015ff007819 */ /* 0x000fe80000011600 */
[----:B------:R-:W-:Y:S11]  /*6550*/  LOP3.LUT P0, RZ, R0, 0x3, R92, 0x48, !PT ;  /* 0x0000000300ff7812 */ /* 0x000ff6000780485c */
[----:B------:R-:W-:Y:S02]  /*6560*/  @!UPT UIADD3 URZ, UPT, UPT, URZ, URZ, URZ ;  /* 0x000000fffffff290 */ /* 0x000fe4000fffe0ff */
[----:B------:R-:W-:Y:S05]  /*6570*/  @!P0 BRA `(.L_x_103) ;  /* 0x0000000000408947 */ /* 0x000fea0003800000 */
[----:B------:R-:W2:Y:S01]  /*6580*/  LDCU.64 UR8, c[0x4][0x70] ;  /* 0x01000e00ff0877ac */ /* 0x000ea20008000a00 */
[----:B------:R-:W-:Y:S01]  /*6590*/  MOV R3, 0x0 ;  /* 0x0000000000037802 */ /* 0x000fe20000000f00 */
[----:B------:R-:W-:Y:S02]  /*65a0*/  HFMA2 R12, -RZ, RZ, 0, 5.9604644775390625e-08 ;  /* 0x00000001ff0c7431 */ /* 0x000fe400000001ff */
[----:B-1----:R-:W-:Y:S02]  /*65b0*/  IMAD.MOV.U32 R8, RZ, RZ, 0x192 ;  /* 0x00000192ff087424 */ /* 0x002fe400078e00ff */
[----:B------:R-:W-:Y:S01]  /*65c0*/  IMAD.MOV.U32 R13, RZ, RZ, RZ ;  /* 0x000000ffff0d7224 */ /* 0x000fe200078e00ff */
[----:B------:R-:W1:Y:S01]  /*65d0*/  LDCU.64 UR6, c[0x4][0x78] ;  /* 0x01000f00ff0677ac */ /* 0x000e620008000a00 */
[----:B------:R-:W4:Y:S01]  /*65e0*/  LDC.64 R2, c[0x4][R3] ;  /* 0x0100000003027b82 */ /* 0x000f220000000a00 */
[----:B------:R-:W5:Y:S01]  /*65f0*/  LDCU.64 UR4, c[0x4][0x10] ;  /* 0x01000200ff0477ac */ /* 0x000f620008000a00 */
[----:B--2---:R-:W-:Y:S01]  /*6600*/  MOV R5, UR9 ;  /* 0x0000000900057c02 */ /* 0x004fe20008000f00 */
[----:B------:R-:W-:Y:S01]  /*6610*/  IMAD.U32 R4, RZ, RZ, UR8 ;  /* 0x00000008ff047e24 */ /* 0x000fe2000f8e00ff */
[----:B-1----:R-:W-:Y:S01]  /*6620*/  MOV R7, UR7 ;  /* 0x0000000700077c02 */ /* 0x002fe20008000f00 */
[----:B------:R-:W-:Y:S01]  /*6630*/  IMAD.U32 R6, RZ, RZ, UR6 ;  /* 0x00000006ff067e24 */ /* 0x000fe2000f8e00ff */
[----:B-----5:R-:W-:Y:S01]  /*6640*/  MOV R11, UR5 ;  /* 0x00000005000b7c02 */ /* 0x020fe20008000f00 */
[----:B------:R-:W-:Y:S02]  /*6650*/  IMAD.U32 R10, RZ, RZ, UR4 ;  /* 0x00000004ff0a7e24 */ /* 0x000fe4000f8e00ff */
[----:B------:R-:W-:Y:S07]  /*6660*/  LEPC R20, `(.L_x_103) ;  /* 0x000000001014794e */ /* 0x000fee0000000000 */
[----:B---34-:R-:W-:Y:S05]  /*6670*/  CALL.ABS.NOINC R2 ;  /* 0x0000000002007343 */ /* 0x018fea0003c00000 */
.L_x_103:
[----:B------:R-:W-:Y:S01]  /*6680*/  ISETP.NE.AND P0, PT, R100, RZ, PT ;  /* 0x000000ff6400720c */ /* 0x000fe20003f05270 */
[----:B------:R-:W-:Y:S05]  /*6690*/  WARPSYNC.ALL ;  /* 0x0000000000007948 */ /* 0x000fea0003800000 */
[----:B------:R-:W-:Y:S01]  /*66a0*/  R2UR UR4, R48 ;  /* 0x00000000300472ca */ /* 0x000fe200000e0000 */
[--C-:B-1----:R-:W-:Y:S01]  /*66b0*/  HADD2.F32 R0, -RZ, R56.reuse.H0_H0 ;  /* 0x20000038ff007230 */ /* 0x102fe20000004100 */
[----:B------:R-:W-:Y:S01]  /*66c0*/  R2UR UR5, R73 ;  /* 0x00000000490572ca */ /* 0x000fe200000e0000 */
[----:B------:R-:W-:Y:S01]  /*66d0*/  HADD2.F32 R2, -RZ, R56.H1_H1 ;  /* 0x30000038ff027230 */ /* 0x000fe20000004100 */
[----:B------:R-:W-:Y:S01]  /*66e0*/  USHF.L.U32 UR8, UR43, 0xd, URZ ;  /* 0x0000000d2b087899 */ /* 0x000fe200080006ff */
[--C-:B------:R-:W-:Y:S01]  /*66f0*/  HADD2.F32 R3, -RZ, R57.reuse.H0_H0 ;  /* 0x20000039ff037230 */ /* 0x100fe20000004100 */
[----:B------:R-:W-:Y:S01]  /*6700*/  BSSY.RECONVERGENT B0, `(.L_x_104) ;  /* 0x000008b000007945 */ /* 0x000fe20003800200 */
[----:B------:R-:W-:Y:S02]  /*6710*/  HADD2.F32 R48, -RZ, R57.H1_H1 ;  /* 0x30000039ff307230 */ /* 0x000fe40000004100 */
[--C-:B------:R-:W-:Y:S02]  /*6720*/  HADD2.F32 R50, -RZ, R58.reuse.H0_H0 ;  /* 0x2000003aff327230 */ /* 0x100fe40000004100 */
[----:B------:R-:W-:Y:S02]  /*6730*/  HADD2.F32 R51, -RZ, R58.H1_H1 ;  /* 0x3000003aff337230 */ /* 0x000fe40000004100 */
[----:B------:R-:W1:Y:S01]  /*6740*/  LDTM.x32 R4, tmem[UR4+0x20] ;  /* 0x00002004000479ee */ /* 0x000e6200082c0000 */
[----:B------:R-:W-:Y:S01]  /*6750*/  NOP ;  /* 0x0000000000007918 */ /* 0x000fe20000000000 */
[----:B------:R-:W-:Y:S01]  /*6760*/  UIADD3 UR5, UPT, UPT, UR5, 0xb0, URZ ;  /* 0x000000b005057890 */ /* 0x000fe2000fffe0ff */
[--C-:B------:R-:W-:Y:S02]  /*6770*/  HADD2.F32 R52, -RZ, R59.reuse.H0_H0 ;  /* 0x2000003bff347230 */ /* 0x100fe40000004100 */
[----:B------:R-:W-:Y:S01]  /*6780*/  HADD2.F32 R53, -RZ, R59.H1_H1 ;  /* 0x3000003bff357230 */ /* 0x000fe20000004100 */
[----:B------:R-:W-:Y:S01]  /*6790*/  UPRMT UR5, UR37, 0x654, UR5 ;  /* 0x0000065425057896 */ /* 0x000fe20008000005 */
[--C-:B------:R-:W-:Y:S02]  /*67a0*/  HADD2.F32 R54, -RZ, R60.reuse.H0_H0 ;  /* 0x2000003cff367230 */ /* 0x100fe40000004100 */
[----:B------:R-:W-:Y:S02]  /*67b0*/  HADD2.F32 R55, -RZ, R60.H1_H1 ;  /* 0x3000003cff377230 */ /* 0x000fe40000004100 */
[--C-:B------:R-:W-:Y:S02]  /*67c0*/  HADD2.F32 R56, -RZ, R61.reuse.H0_H0 ;  /* 0x2000003dff387230 */ /* 0x100fe40000004100 */
[----:B------:R-:W-:Y:S02]  /*67d0*/  HADD2.F32 R57, -RZ, R61.H1_H1 ;  /* 0x3000003dff397230 */ /* 0x000fe40000004100 */
[----:B-1----:R-:W-:Y:S01]  /*67e0*/  SYNCS.ARRIVE.TRANS64.RED.A1T0 RZ, [UR5], RZ ;  /* 0x000000ffffff79a7 */ /* 0x002fe20008100405 */
[--C-:B------:R-:W-:Y:S02]  /*67f0*/  HADD2.F32 R58, -RZ, R62.reuse.H0_H0 ;  /* 0x2000003eff3a7230 */ /* 0x100fe40000004100 */
[----:B------:R-:W-:Y:S02]  /*6800*/  HADD2.F32 R59, -RZ, R62.H1_H1 ;  /* 0x3000003eff3b7230 */ /* 0x000fe40000004100 */
[--C-:B------:R-:W-:Y:S02]  /*6810*/  HADD2.F32 R60, -RZ, R63.reuse.H0_H0 ;  /* 0x2000003fff3c7230 */ /* 0x100fe40000004100 */
[----:B------:R-:W-:Y:S02]  /*6820*/  HADD2.F32 R61, -RZ, R63.H1_H1 ;  /* 0x3000003fff3d7230 */ /* 0x000fe40000004100 */
[C---:B------:R-:W-:Y:S01]  /*6830*/  FMUL R4, R47.reuse, R4 ;  /* 0x000000042f047220 */ /* 0x040fe20000400000 */
[C---:B------:R-:W-:Y:S01]  /*6840*/  FMUL R5, R47.reuse, R5 ;  /* 0x000000052f057220 */ /* 0x040fe20000400000 */
[C---:B------:R-:W-:Y:S01]  /*6850*/  FMUL R6, R47.reuse, R6 ;  /* 0x000000062f067220 */ /* 0x040fe20000400000 */
[----:B------:R-:W-:Y:S01]  /*6860*/  FMUL R7, R47, R7 ;  /* 0x000000072f077220 */ /* 0x000fe20000400000 */
[C---:B------:R-:W-:Y:S01]  /*6870*/  FFMA R4, R49.reuse, R0, R4 ;  /* 0x0000000031047223 */ /* 0x040fe20000000004 */
[C---:B------:R-:W-:Y:S01]  /*6880*/  FFMA R5, R49.reuse, R2, R5 ;  /* 0x0000000231057223 */ /* 0x040fe20000000005 */
[C---:B------:R-:W-:Y:S01]  /*6890*/  FFMA R6, R49.reuse, R3, R6 ;  /* 0x0000000331067223 */ /* 0x040fe20000000006 */
[----:B------:R-:W-:Y:S01]  /*68a0*/  FFMA R7, R49, R48, R7 ;  /* 0x0000003031077223 */ /* 0x000fe20000000007 */
[C---:B------:R-:W-:Y:S01]  /*68b0*/  FMUL R8, R47.reuse, R8 ;  /* 0x000000082f087220 */ /* 0x040fe20000400000 */
[----:B------:R-:W-:Y:S01]  /*68c0*/  FMUL R9, R47, R9 ;  /* 0x000000092f097220 */ /* 0x000fe20000400000 */
[----:B------:R-:W-:Y:S01]  /*68d0*/  F2FP.F16.F32.PACK_AB R4, R5, R4 ;  /* 0x000000040504723e */ /* 0x000fe200000000ff */
[----:B------:R-:W-:Y:S01]  /*68e0*/  FMUL R0, R47, R10 ;  /* 0x0000000a2f007220 */ /* 0x000fe20000400000 */
[----:B------:R-:W-:Y:S01]  /*68f0*/  F2FP.F16.F32.PACK_AB R5, R7, R6 ;  /* 0x000000060705723e */ /* 0x000fe200000000ff */
[C---:B------:R-:W-:Y:S01]  /*6900*/  FFMA R8, R49.reuse, R50, R8 ;  /* 0x0000003231087223 */ /* 0x040fe20000000008 */
[C---:B------:R-:W-:Y:S01]  /*6910*/  FFMA R9, R49.reuse, R51, R9 ;  /* 0x0000003331097223 */ /* 0x040fe20000000009 */
[----:B------:R-:W-:Y:S01]  /*6920*/  FFMA R0, R49, R52, R0 ;  /* 0x0000003431007223 */ /* 0x000fe20000000000 */
[C---:B------:R-:W-:Y:S01]  /*6930*/  FMUL R2, R47.reuse, R11 ;  /* 0x0000000b2f027220 */ /* 0x040fe20000400000 */
[C---:B------:R-:W-:Y:S01]  /*6940*/  FMUL R3, R47.reuse, R12 ;  /* 0x0000000c2f037220 */ /* 0x040fe20000400000 */
[----:B------:R-:W-:Y:S01]  /*6950*/  FMUL R10, R47, R13 ;  /* 0x0000000d2f0a7220 */ /* 0x000fe20000400000 */
[----:B------:R-:W-:Y:S01]  /*6960*/  F2FP.F16.F32.PACK_AB R6, R9, R8 ;  /* 0x000000080906723e */ /* 0x000fe200000000ff */
[C---:B------:R-:W-:Y:S01]  /*6970*/  FFMA R2, R49.reuse, R53, R2 ;  /* 0x0000003531027223 */ /* 0x040fe20000000002 */
[C---:B------:R-:W-:Y:S01]  /*6980*/  FFMA R3, R49.reuse, R54, R3 ;  /* 0x0000003631037223 */ /* 0x040fe20000000003 */
[----:B------:R-:W-:Y:S01]  /*6990*/  FFMA R10, R49, R55, R10 ;  /* 0x00000037310a7223 */ /* 0x000fe2000000000a */
[C---:B------:R-:W-:Y:S01]  /*69a0*/  FMUL R11, R47.reuse, R14 ;  /* 0x0000000e2f0b7220 */ /* 0x040fe20000400000 */
[C---:B------:R-:W-:Y:S01]  /*69b0*/  FMUL R15, R47.reuse, R15 ;  /* 0x0000000f2f0f7220 */ /* 0x040fe20000400000 */
[C---:B------:R-:W-:Y:S01]  /*69c0*/  FMUL R12, R47.reuse, R16 ;  /* 0x000000102f0c7220 */ /* 0x040fe20000400000 */
[----:B------:R-:W-:Y:S01]  /*69d0*/  FMUL R13, R47, R17 ;  /* 0x000000112f0d7220 */ /* 0x000fe20000400000 */
[----:B------:R-:W-:Y:S01]  /*69e0*/  FFMA R11, R49, R56, R11 ;  /* 0x00000038310b7223 */ /* 0x000fe2000000000b */
[----:B------:R-:W-:Y:S01]  /*69f0*/  FMUL R14, R47, R18 ;  /* 0x000000122f0e7220 */ /* 0x000fe20000400000 */
[----:B------:R-:W-:Y:S01]  /*6a00*/  FFMA R15, R49, R57, R15 ;  /* 0x00000039310f7223 */ /* 0x000fe2000000000f */
[--C-:B------:R-:W-:Y:S02]  /*6a10*/  HADD2.F32 R62, -RZ, R68.reuse.H0_H0 ;  /* 0x20000044ff3e7230 */ /* 0x100fe40000004100 */
[----:B------:R-:W-:Y:S01]  /*6a20*/  FMUL R19, R47, R19 ;  /* 0x000000132f137220 */ /* 0x000fe20000400000 */
[----:B------:R-:W-:Y:S01]  /*6a30*/  F2FP.F16.F32.PACK_AB R7, R2, R0 ;  /* 0x000000000207723e */ /* 0x000fe200000000ff */
[----:B------:R-:W-:Y:S01]  /*6a40*/  FFMA R12, R49, R58, R12 ;  /* 0x0000003a310c7223 */ /* 0x000fe2000000000c */
[----:B------:R-:W-:Y:S02]  /*6a50*/  HADD2.F32 R63, -RZ, R68.H1_H1 ;  /* 0x30000044ff3f7230 */ /* 0x000fe40000004100 */
[----:B------:R-:W-:Y:S01]  /*6a60*/  FMUL R16, R47, R20 ;  /* 0x000000142f107220 */ /* 0x000fe20000400000 */
[----:B------:R-:W-:Y:S01]  /*6a70*/  FFMA R13, R49, R59, R13 ;  /* 0x0000003b310d7223 */ /* 0x000fe2000000000d */
[----:B------:R1:W-:Y:S01]  /*6a80*/  STS.128 [R99+UR8], R4 ;  /* 0x0000000463007988 */ /* 0x0003e20008000c08 */
[--C-:B---3--:R-:W-:Y:S02]  /*6a90*/  HADD2.F32 R64, -RZ, R69.reuse.H0_H0 ;  /* 0x20000045ff407230 */ /* 0x108fe40000004100 */
[----:B------:R-:W-:Y:S01]  /*6aa0*/  FMUL R17, R47, R21 ;  /* 0x000000152f117220 */ /* 0x000fe20000400000 */
[----:B------:R-:W-:Y:S01]  /*6ab0*/  FFMA R14, R49, R60, R14 ;  /* 0x0000003c310e7223 */ /* 0x000fe2000000000e */
[----:B------:R-:W-:Y:S02]  /*6ac0*/  HADD2.F32 R65, -RZ, R69.H1_H1 ;  /* 0x30000045ff417230 */ /* 0x000fe40000004100 */
[----:B------:R-:W-:Y:S01]  /*6ad0*/  FMUL R18, R47, R22 ;  /* 0x000000162f127220 */ /* 0x000fe20000400000 */
[----:B------:R-:W-:Y:S01]  /*6ae0*/  FFMA R19, R49, R61, R19 ;  /* 0x0000003d31137223 */ /* 0x000fe20000000013 */
[----:B------:R-:W-:Y:S02]  /*6af0*/  HADD2.F32 R66, -RZ, R70.H0_H0 ;  /* 0x20000046ff427230 */ /* 0x000fe40000004100 */
[----:B------:R-:W-:Y:S01]  /*6b00*/  FMUL R23, R47, R23 ;  /* 0x000000172f177220 */ /* 0x000fe20000400000 */
[--C-:B------:R-:W-:Y:S02]  /*6b10*/  HADD2.F32 R74, -RZ, R78.reuse.H0_H0 ;  /* 0x2000004eff4a7230 */ /* 0x100fe40000004100 */
[----:B------:R-:W-:Y:S01]  /*6b20*/  FFMA R16, R49, R62, R16 ;  /* 0x0000003e31107223 */ /* 0x000fe20000000010 */
[----:B------:R-:W-:Y:S01]  /*6b30*/  HADD2.F32 R75, -RZ, R78.H1_H1 ;  /* 0x3000004eff4b7230 */ /* 0x000fe20000004100 */
[----:B------:R-:W-:Y:S01]  /*6b40*/  IADD3 R78, PT, PT, R99, UR8, RZ ;  /* 0x00000008634e7c10 */ /* 0x000fe2000fffe0ff */
[----:B------:R-:W-:Y:S02]  /*6b50*/  HADD2.F32 R67, -RZ, R70.H1_H1 ;  /* 0x30000046ff437230 */ /* 0x000fe40000004100 */
[----:B------:R-:W-:Y:S01]  /*6b60*/  FMUL R20, R47, R24 ;  /* 0x000000182f147220 */ /* 0x000fe20000400000 */
[----:B------:R-:W-:Y:S01]  /*6b70*/  FFMA R17, R49, R63, R17 ;  /* 0x0000003f31117223 */ /* 0x000fe20000000011 */
[--C-:B------:R-:W-:Y:S02]  /*6b80*/  HADD2.F32 R68, -RZ, R71.reuse.H0_H0 ;  /* 0x20000047ff447230 */ /* 0x100fe40000004100 */
[----:B------:R-:W-:Y:S01]  /*6b90*/  FMUL R21, R47, R25 ;  /* 0x000000192f157220 */ /* 0x000fe20000400000 */
[----:B------:R-:W-:Y:S01]  /*6ba0*/  FFMA R18, R49, R64, R18 ;  /* 0x0000004031127223 */ /* 0x000fe20000000012 */
[----:B------:R-:W-:Y:S02]  /*6bb0*/  HADD2.F32 R69, -RZ, R71.H1_H1 ;  /* 0x30000047ff457230 */ /* 0x000fe40000004100 */
[----:B------:R-:W-:Y:S01]  /*6bc0*/  FMUL R22, R47, R26 ;  /* 0x0000001a2f167220 */ /* 0x000fe20000400000 */
[----:B------:R-:W-:Y:S01]  /*6bd0*/  F2FP.F16.F32.PACK_AB R8, R10, R3 ;  /* 0x000000030a08723e */ /* 0x000fe200000000ff */
[----:B------:R-:W-:Y:S01]  /*6be0*/  FFMA R23, R49, R65, R23 ;  /* 0x0000004131177223 */ /* 0x000fe20000000017 */
[----:B------:R-:W-:Y:S01]  /*6bf0*/  F2FP.F16.F32.PACK_AB R9, R15, R11 ;  /* 0x0000000b0f09723e */ /* 0x000fe200000000ff */
[--C-:B------:R-:W-:Y:S02]  /*6c00*/  HADD2.F32 R70, -RZ, R76.reuse.H0_H0 ;  /* 0x2000004cff467230 */ /* 0x100fe40000004100 */
[----:B------:R-:W-:Y:S01]  /*6c10*/  FMUL R27, R47, R27 ;  /* 0x0000001b2f1b7220 */ /* 0x000fe20000400000 */
[----:B------:R-:W-:Y:S01]  /*6c20*/  IADD3 R106, PT, PT, R106, R78, RZ ;  /* 0x0000004e6a6a7210 */ /* 0x000fe20007ffe0ff */
[----:B------:R-:W-:Y:S01]  /*6c30*/  FFMA R20, R49, R66, R20 ;  /* 0x0000004231147223 */ /* 0x000fe20000000014 */
[----:B------:R-:W-:Y:S01]  /*6c40*/  F2FP.F16.F32.PACK_AB R10, R13, R12 ;  /* 0x0000000c0d0a723e */ /* 0x000fe200000000ff */
[----:B------:R-:W-:Y:S01]  /*6c50*/  HADD2.F32 R71, -RZ, R76.H1_H1 ;  /* 0x3000004cff477230 */ /* 0x000fe20000004100 */
[----:B------:R-:W-:Y:S01]  /*6c60*/  F2FP.F16.F32.PACK_AB R11, R19, R14 ;  /* 0x0000000e130b723e */ /* 0x000fe200000000ff */
[----:B------:R-:W-:Y:S01]  /*6c70*/  FMUL R24, R47, R28 ;  /* 0x0000001c2f187220 */ /* 0x000fe20000400000 */
[----:B------:R-:W-:Y:S01]  /*6c80*/  FFMA R21, R49, R67, R21 ;  /* 0x0000004331157223 */ /* 0x000fe20000000015 */
[--C-:B------:R-:W-:Y:S02]  /*6c90*/  HADD2.F32 R72, -RZ, R77.reuse.H0_H0 ;  /* 0x2000004dff487230 */ /* 0x100fe40000004100 */
[----:B------:R-:W-:Y:S01]  /*6ca0*/  FMUL R25, R47, R29 ;  /* 0x0000001d2f197220 */ /* 0x000fe20000400000 */
[----:B------:R1:W-:Y:S01]  /*6cb0*/  STS.128 [R106+0x10], R8 ;  /* 0x000010086a007388 */ /* 0x0003e20000000c00 */
[----:B------:R-:W-:Y:S01]  /*6cc0*/  FFMA R22, R49, R68, R22 ;  /* 0x0000004431167223 */ /* 0x000fe20000000016 */
[----:B------:R-:W-:Y:S02]  /*6cd0*/  HADD2.F32 R73, -RZ, R77.H1_H1 ;  /* 0x3000004dff497230 */ /* 0x000fe40000004100 */
[----:B------:R-:W-:Y:S01]  /*6ce0*/  FMUL R26, R47, R30 ;  /* 0x0000001e2f1a7220 */ /* 0x000fe20000400000 */
[----:B------:R-:W-:Y:S01]  /*6cf0*/  FFMA R27, R49, R69, R27 ;  /* 0x00000045311b7223 */ /* 0x000fe2000000001b */
        /* <DEDUP_REMOVED lines=10> */
[----:B------:R-:W-:Y:S01]  /*6da0*/  F2FP.F16.F32.PACK_AB R17, R23, R18 ;  /* 0x000000121711723e */ /* 0x000fe200000000ff */
[----:B------:R-:W-:Y:S01]  /*6db0*/  FFMA R31, R49, R73, R31 ;  /* 0x00000049311f7223 */ /* 0x000fe2000000001f */
[----:B------:R-:W-:Y:S01]  /*6dc0*/  FMUL R35, R47, R35 ;  /* 0x000000232f237220 */ /* 0x000fe20000400000 */
[----:B------:R-:W-:Y:S01]  /*6dd0*/  IADD3 R105, PT, PT, R105, R78, RZ ;  /* 0x0000004e69697210 */ /* 0x000fe20007ffe0ff */
[----:B------:R-:W-:Y:S01]  /*6de0*/  FFMA R28, R49, R74, R28 ;  /* 0x0000004a311c7223 */ /* 0x000fe2000000001c */
[----:B------:R-:W-:Y:S01]  /*6df0*/  F2FP.F16.F32.PACK_AB R18, R21, R20 ;  /* 0x000000141512723e */ /* 0x000fe200000000ff */
[----:B------:R-:W-:Y:S01]  /*6e00*/  FFMA R29, R49, R75, R29 ;  /* 0x0000004b311d7223 */ /* 0x000fe2000000001d */
[----:B------:R-:W-:Y:S01]  /*6e10*/  F2FP.F16.F32.PACK_AB R19, R27, R22 ;  /* 0x000000161b13723e */ /* 0x000fe200000000ff */
[C---:B------:R-:W-:Y:S01]  /*6e20*/  FFMA R30, R49.reuse, R76, R30 ;  /* 0x0000004c311e7223 */ /* 0x040fe2000000001e */
[----:B------:R-:W-:Y:S01]  /*6e30*/  FFMA R35, R49, R77, R35 ;  /* 0x0000004d31237223 */ /* 0x000fe20000000023 */
[----:B------:R-:W-:Y:S02]  /*6e40*/  F2FP.F16.F32.PACK_AB R24, R25, R24 ;  /* 0x000000181918723e */ /* 0x000fe400000000ff */
[----:B------:R1:W-:Y:S01]  /*6e50*/  STS.128 [R105+0x20], R16 ;  /* 0x0000201069007388 */ /* 0x0003e20000000c00 */
[----:B------:R-:W-:Y:S02]  /*6e60*/  F2FP.F16.F32.PACK_AB R25, R31, R26 ;  /* 0x0000001a1f19723e */ /* 0x000fe400000000ff */
[----:B------:R-:W-:Y:S02]  /*6e70*/  F2FP.F16.F32.PACK_AB R26, R29, R28 ;  /* 0x0000001c1d1a723e */ /* 0x000fe400000000ff */
[----:B------:R-:W-:Y:S02]  /*6e80*/  F2FP.F16.F32.PACK_AB R27, R35, R30 ;  /* 0x0000001e231b723e */ /* 0x000fe400000000ff */
[----:B------:R-:W-:Y:S05]  /*6e90*/  IADD3 R0, PT, PT, R98, R106, RZ ;  /* 0x0000006a62007210 */ /* 0x000fea0007ffe0ff */
        /* <DEDUP_REMOVED lines=9> */
[----:B------:R-:W-:Y:S02]  /*6f30*/  UIADD3 UR10, UP0, UPT, UR54, 0x680, URZ ;  /* 0x00000680360a7890 */ /* 0x000fe4000ff1e0ff */
[----:B------:R-:W-:Y:S02]  /*6f40*/  UIADD3 UR5, UPT, UPT, UR41, 0x20, URZ ;  /* 0x0000002029057890 */ /* 0x000fe4000fffe0ff */
[----:B------:R-:W-:Y:S02]  /*6f50*/  UIADD3 UR4, UPT, UPT, UR48, 0x200, UR8 ;  /* 0x0000020030047890 */ /* 0x000fe4000fffe008 */
[----:B------:R-:W-:Y:S01]  /*6f60*/  UIADD3.X UR11, UPT, UPT, URZ, UR55, URZ, UP0, !UPT ;  /* 0x00000037ff0b7290 */ /* 0x000fe200087fe4ff */
[----:B------:R-:W-:Y:S01]  /*6f70*/  UMOV UR6, UR42 ;  /* 0x0000002a00067c82 */ /* 0x000fe20008000000 */
[----:B------:R-:W-:Y:S07]  /*6f80*/  UMOV UR7, UR36 ;  /* 0x0000002400077c82 */ /* 0x000fee0008000000 */
[----:B------:R2:W-:Y:S02]  /*6f90*/  UTMASTG.3D [UR4], [UR10] ;  /* 0x000000040a0073b5 */ /* 0x0005e40008010000 */
[----:B--2---:R0:W-:Y:S02]  /*6fa0*/  UTMACMDFLUSH ;  /* 0x00000000000079b7 */ /* 0x0041e40000000000 */
.L_x_105:
[----:B------:R-:W-:Y:S05]  /*6fb0*/  BSYNC.RECONVERGENT B0 ;  /* 0x0000000000007941 */ /* 0x000fea0003800200 */
.L_x_104:
[----:B------:R-:W-:Y:S01]  /*6fc0*/  UIADD3 UR43, UPT, UPT, UR43, 0x1, URZ ;  /* 0x000000012b2b7890 */ /* 0x000fe2000fffe0ff */
[----:B------:R-:W-:Y:S03]  /*6fd0*/  BSSY.RECONVERGENT B0, `(.L_x_106) ;  /* 0x0000008000007945 */ /* 0x000fe60003800200 */
[----:B------:R-:W-:Y:S04]  /*6fe0*/  UISETP.NE.AND UP0, UPT, UR43, 0x3, UPT ;  /* 0x000000032b00788c */ /* 0x000fe8000bf05270 */
[----:B------:R-:W-:Y:S02]  /*6ff0*/  UISETP.EQ.XOR UP1, UPT, UR40, 0x3, !UP0 ;  /* 0x000000032800788c */ /* 0x000fe4000c722a70 */
[----:B------:R-:W-:Y:S02]  /*7000*/  USEL UR56, UR43, URZ, UP0 ;  /* 0x000000ff2b387287 */ /* 0x000fe40008000000 */
[----:B------:R-:W-:Y:S04]  /*7010*/  USEL UR4, URZ, 0x1, !UP1 ;  /* 0x00000001ff047887 */ /* 0x000fe8000c800000 */
[----:B------:R-:W-:Y:S01]  /*7020*/  ULOP3.LUT UR51, UR51, UR4, URZ, 0x3c, !UPT ;  /* 0x0000000433337292 */ /* 0x000fe2000f8e3cff */
[----:B------:R-:W-:Y:S11]  /*7030*/  @P0 BRA `(.L_x_107) ;  /* 0x0000000000040947 */ /* 0x000ff60003800000 */
[----:B------:R-:W-:Y:S04]  /*7040*/  DEPBAR.LE SB0, 0x1 ;  /* 0x000080400000791a */ /* 0x000fe80000000000 */
.L_x_107:
[----:B------:R-:W-:Y:S05]  /*7050*/  BSYNC.RECONVERGENT B0 ;  /* 0x0000000000007941 */ /* 0x000fea0003800200 */
.L_x_106:
[----:B------:R-:W-:Y:S01]  /*7060*/  BAR.SYNC.DEFER_BLOCKING 0x1, 0x80 ;  /* 0x0042000000007b1d */ /* 0x000fe20000010000 */
[----:B------:R-:W-:Y:S01]  /*7070*/  UISETP.NE.AND UP0, UPT, UR50, -0x2, UPT ;  /* 0xfffffffe3200788c */ /* 0x000fe2000bf05270 */
[----:B------:R-:W-:Y:S08]  /*7080*/  IADD3 R45, PT, PT, R45, 0x1, RZ ;  /* 0x000000012d2d7810 */ /* 0x000ff00007ffe0ff */
[----:B------:R-:W-:Y:S05]  /*7090*/  BRA.U !UP0, `(.L_x_108) ;  /* 0x0000000108287547 */ /* 0x000fea000b800000 */
[----:B------:R-:W-:Y:S01]  /*70a0*/  ISETP.NE.AND P0, PT, R104, RZ, PT ;  /* 0x000000ff6800720c */ /* 0x000fe20003f05270 */
[----:B------:R-:W-:Y:S01]  /*70b0*/  IMAD.U32 R2, RZ, RZ, UR49 ;  /* 0x00000031ff027e24 */ /* 0x000fe2000f8e00ff */
[----:B------:R-:W-:Y:S01]  /*70c0*/  UIADD3 UR49, UPT, UPT, UR49, 0x1, URZ ;  /* 0x0000000131317890 */ /* 0x000fe2000fffe0ff */
[----:B-1----:R-:W-:Y:S03]  /*70d0*/  IMAD.U32 R0, RZ, RZ, UR37 ;  /* 0x00000025ff007e24 */ /* 0x002fe6000f8e00ff */
[----:B------:R-:W-:Y:S04]  /*70e0*/  UISETP.NE.AND UP0, UPT, UR49, 0x3, UPT ;  /* 0x000000033100788c */ /* 0x000fe8000bf05270 */
[----:B------:R-:W-:Y:S03]  /*70f0*/  USEL UR49, UR49, URZ, UP0 ;  /* 0x000000ff31317287 */ /* 0x000fe60008000000 */
[----:B------:R-:W-:Y:S05]  /*7100*/  @P0 LEA R2, R2, UR48, 0x3 ;  /* 0x0000003002020c11 */ /* 0x000fea000f8e18ff */
[----:B------:R-:W-:Y:S05]  /*7110*/  @P0 VIADD R2, R2, 0x48 ;  /* 0x0000004802020836 */ /* 0x000fea0000000000 */
[----:B------:R-:W-:Y:S04]  /*7120*/  @P0 PRMT R0, R0, 0x654, R2 ;  /* 0x0000065400000816 */ /* 0x000fe80000000002 */
[----:B------:R2:W-:Y:S03]  /*7130*/  @P0 SYNCS.ARRIVE.TRANS64.RED.A1T0 RZ, [R0+URZ], RZ ;  /* 0x000000ff00ff09a7 */ /* 0x0005e600081004ff */
.L_x_108:
[----:B------:R-:W-:Y:S01]  /*7140*/  ISETP.NE.AND P2, PT, R101, RZ, PT ;  /* 0x000000ff6500720c */ /* 0x000fe20003f45270 */
[----:B------:R-:W-:Y:S01]  /*7150*/  UIADD3 UR50, UPT, UPT, UR50, 0x2, URZ ;  /* 0x0000000232327890 */ /* 0x000fe2000fffe0ff */
[----:B------:R-:W-:Y:S01]  /*7160*/  ISETP.NE.AND P0, PT, R103, 0x2, PT ;  /* 0x000000026700780c */ /* 0x000fe20003f05270 */
[----:B------:R-:W-:Y:S01]  /*7170*/  IMAD.IADD R14, R43, 0x1, R86 ;  /* 0x000000012b0e7824 */ /* 0x000fe200078e0256 */
[----:B------:R-:W-:Y:S01]  /*7180*/  ISETP.NE.AND P1, PT, R45, 0x4, PT ;  /* 0x000000042d00780c */ /* 0x000fe20003f25270 */
[----:B------:R-:W-:Y:S01]  /*7190*/  IMAD.IADD R15, R44, 0x1, R87 ;  /* 0x000000012c0f7824 */ /* 0x000fe200078e0257 */
[----:B------:R-:W-:Y:S02]  /*71a0*/  SEL R2, RZ, 0x1, P0 ;  /* 0x00000001ff027807 */ /* 0x000fe40000000000 */
[----:B-12---:R-:W-:Y:S02]  /*71b0*/  SEL R0, RZ, 0x1, P1 ;  /* 0x00000001ff007807 */ /* 0x006fe40000800000 */
[----:B------:R-:W-:Y:S02]  /*71c0*/  LOP3.LUT R96, R96, R2, RZ, 0x3c, !PT ;  /* 0x0000000260607212 */ /* 0x000fe400078e3cff */
[----:B------:R-:W-:Y:S02]  /*71d0*/  LOP3.LUT R97, R97, R0, RZ, 0x3c, !PT ;  /* 0x0000000061617212 */ /* 0x000fe400078e3cff */
[----:B------:R-:W-:Y:S02]  /*71e0*/  @P2 R2UR UR36, R95 ;  /* 0x000000005f2422ca */ /* 0x000fe400000e0000 */
[----:B------:R-:W-:Y:S02]  /*71f0*/  SEL R103, R103, RZ, P0 ;  /* 0x000000ff67677207 */ /* 0x000fe40000000000 */
[----:B------:R-:W-:Y:S01]  /*7200*/  SEL R45, R45, RZ, P1 ;  /* 0x000000ff2d2d7207 */ /* 0x000fe20000800000 */
[----:B------:R-:W-:Y:S10]  /*7210*/  @P2 BRA `(.L_x_109) ;  /* 0xffffffd800042947 */ /* 0x000ff4000383ffff */
[----:B------:R-:W-:-:S09]  /*7220*/  UISETP.NE.AND UP0, UPT, UR53, URZ, UPT ;  /* 0x000000ff3500728c */ /* 0x000fd2000bf05270 */
[----:B------:R-:W-:Y:S05]  /*7230*/  BRA.U !UP0, `(.L_x_110) ;  /* 0x0000000108487547 */ /* 0x000fea000b800000 */
[----:B------:R-:W1:Y:S02]  /*7240*/  LDCU.64 UR4, c[0x0][0x890] ;  /* 0x00011200ff0477ac */ /* 0x000e640008000a00 */
[----:B-1----:R-:W-:-:S04]  /*7250*/  UISETP.NE.U32.AND UP0, UPT, UR4, URZ, UPT ;  /* 0x000000ff0400728c */ /* 0x002fc8000bf05070 */
[----:B------:R-:W-:-:S09]  /*7260*/  UISETP.NE.AND.EX UP0, UPT, UR5, URZ, UPT, UP0 ;  /* 0x000000ff0500728c */ /* 0x000fd2000bf05300 */
[----:B------:R-:W-:Y:S05]  /*7270*/  BRA.U UP0, `(.L_x_111) ;  /* 0x00000001000c7547 */ /* 0x000fea000b800000 */
[----:B------:R-:W-:-:S13]  /*7280*/  FSETP.NEU.AND P0, PT, R49, RZ, PT ;  /* 0x000000ff3100720b */ /* 0x000fda0003f0d000 */
[----:B------:R-:W-:Y:S05]  /*7290*/  @!P0 EXIT ;  /* 0x000000000000894d */ /* 0x000fea0003800000 */
[----:B------:R-:W-:Y:S05]  /*72a0*/  BRA `(.L_x_110) ;  /* 0x00000000002c7947 */ /* 0x000fea0003800000 */
.L_x_111:
[----:B------:R-:W-:Y:S01]  /*72b0*/  ISETP.NE.AND P0, PT, R102, RZ, PT ;  /* 0x000000ff6600720c */ /* 0x000fe20003f05270 */
[----:B------:R-:W-:-:S12]  /*72c0*/  BSSY.RECONVERGENT B0, `(.L_x_110) ;  /* 0x0000009000007945 */ /* 0x000fd80003800200 */
[----:B------:R-:W-:Y:S05]  /*72d0*/  @P0 BRA `(.L_x_112) ;  /* 0x0000000000140947 */ /* 0x000fea0003800000 */
[----:B------:R-:W1:Y:S02]  /*72e0*/  LDCU.64 UR4, c[0x0][0x888] ;  /* 0x00011100ff0477ac */ /* 0x000e640008000a00 */
[----:B-1----:R-:W-:-:S04]  /*72f0*/  ISETP.NE.U32.AND P0, PT, RZ, UR4, PT ;  /* 0x00000004ff007c0c */ /* 0x002fc8000bf05070 */
[----:B------:R-:W-:-:S13]  /*7300*/  ISETP.NE.AND.EX P0, PT, RZ, UR5, PT, P0 ;  /* 0x00000005ff007c0c */ /* 0x000fda000bf05300 */
[----:B------:R-:W-:Y:S05]  /*7310*/  @!P0 EXIT ;  /* 0x000000000000894d */ /* 0x000fea0003800000 */
[----:B------:R-:W-:Y:S05]  /*7320*/  BRA `(.L_x_113) ;  /* 0x0000000000087947 */ /* 0x000fea0003800000 */
.L_x_112:
[----:B------:R-:W-:-:S13]  /*7330*/  FSETP.NEU.AND P0, PT, R49, RZ, PT ;  /* 0x000000ff3100720b */ /* 0x000fda0003f0d000 */
[----:B------:R-:W-:Y:S05]  /*7340*/  @!P0 EXIT ;  /* 0x000000000000894d */ /* 0x000fea0003800000 */
.L_x_113:
[----:B------:R-:W-:Y:S05]  /*7350*/  BSYNC.RECONVERGENT B0 ;  /* 0x0000000000007941 */ /* 0x000fea0003800200 */
.L_x_110:
[----:B------:R-:W-:Y:S01]  /*7360*/  ULEA UR4, UR49, UR48, 0x3 ;  /* 0x0000003031047291 */ /* 0x000fe2000f8e18ff */
[----:B------:R-:W-:-:S04]  /*7370*/  DEPBAR.LE SB0, 0x0 ;  /* 0x000080000000791a */ /* 0x000fc80000000000 */
[----:B------:R-:W-:-:S04]  /*7380*/  UIADD3 UR4, UPT, UPT, UR4, 0x48, URZ ;  /* 0x0000004804047890 */ /* 0x000fc8000fffe0ff */
[----:B------:R-:W-:-:S09]  /*7390*/  UPRMT UR4, UR37, 0x654, UR4 ;  /* 0x0000065425047896 */ /* 0x000fd20008000004 */
[----:B------:R-:W-:Y:S01]  /*73a0*/  SYNCS.ARRIVE.TRANS64.RED.A1T0 RZ, [UR4], RZ ;  /* 0x000000ffffff79a7 */ /* 0x000fe20008100404 */
[----:B------:R-:W-:Y:S05]  /*73b0*/  EXIT ;  /* 0x000000000000794d */ /* 0x000fea0003800000 */
.L_x_19:
[----:B--2---:R2:W1:Y:S02]  /*73c0*/  SYNCS.PHASECHK.TRANS64.TRYWAIT P0, [R2+URZ+0xe0], R3 ;  /* 0x0000e003020075a7 */ /* 0x00446400080011ff */
[----:B-1----:R-:W-:Y:S05]  /*73d0*/  @!P0 NANOSLEEP.SYNCS 0x989680 ;  /* 0x009896800000895d */ /* 0x002fea0003900000 */
[----:B------:R-:W1:Y:S02]  /*73e0*/  @!P0 SYNCS.PHASECHK.TRANS64 P0, [R2+URZ+0xe0], R3 ;  /* 0x0000e003020085a7 */ /* 0x000e6400080010ff */
[----:B-1----:R-:W-:Y:S05]  /*73f0*/  @!P0 BRA `(.L_x_19) ;  /* 0xfffffffc00f08947 */ /* 0x002fea000383ffff */
[----:B------:R-:W-:Y:S05]  /*7400*/  BRA `(.L_x_114) ;  /* 0xffffffa000647947 */ /* 0x000fea000383ffff */
.L_x_22:
[----:B-1----:R-:W-:-:S07]  /*7410*/  MOV R2, UR33 ;  /* 0x0000002100027c02 */ /* 0x002fce0008000f00 */
.L_x_115:
[----:B-1----:R1:W2:Y:S02]  /*7420*/  SYNCS.PHASECHK.TRANS64.TRYWAIT P0, [R2+URZ+0x18], R4 ;  /* 0x00001804020075a7 */ /* 0x0022a400080011ff */
[----:B--2---:R-:W-:Y:S05]  /*7430*/  @!P0 NANOSLEEP.SYNCS 0x989680 ;  /* 0x009896800000895d */ /* 0x004fea0003900000 */
[----:B------:R-:W2:Y:S02]  /*7440*/  @!P0 SYNCS.PHASECHK.TRANS64 P0, [R2+URZ+0x18], R4 ;  /* 0x00001804020085a7 */ /* 0x000ea400080010ff */
[----:B--2---:R-:W-:Y:S05]  /*7450*/  @!P0 BRA `(.L_x_115) ;  /* 0xfffffffc00f08947 */ /* 0x004fea000383ffff */
[----:B------:R-:W-:Y:S05]  /*7460*/  BRA `(.L_x_21) ;  /* 0xffffffa000b47947 */ /* 0x000fea000383ffff */
.L_x_28:
[----:B-1----:R-:W-:-:S07]  /*7470*/  MOV R2, UR17 ;  /* 0x0000001100027c02 */ /* 0x002fce0008000f00 */
.L_x_116:
[----:B-1----:R1:W2:Y:S02]  /*7480*/  SYNCS.PHASECHK.TRANS64.TRYWAIT P0, [R2+URZ+0x18], R4 ;  /* 0x00001804020075a7 */ /* 0x0022a400080011ff */
[----:B--2---:R-:W-:Y:S05]  /*7490*/  @!P0 NANOSLEEP.SYNCS 0x989680 ;  /* 0x009896800000895d */ /* 0x004fea0003900000 */
[----:B------:R-:W2:Y:S02]  /*74a0*/  @!P0 SYNCS.PHASECHK.TRANS64 P0, [R2+URZ+0x18], R4 ;  /* 0x00001804020085a7 */ /* 0x000ea400080010ff */
[----:B--2---:R-:W-:Y:S05]  /*74b0*/  @!P0 BRA `(.L_x_116) ;  /* 0xfffffffc00f08947 */ /* 0x004fea000383ffff */
[----:B------:R-:W-:Y:S05]  /*74c0*/  BRA `(.L_x_27) ;  /* 0xffffffa4005c7947 */ /* 0x000fea000383ffff */
.L_x_32:
[----:B-1----:R1:W2:Y:S02]  /*74d0*/  SYNCS.PHASECHK.TRANS64.TRYWAIT P0, [R2+URZ+0x70], R3 ;  /* 0x00007003020075a7 */ /* 0x0022a400080011ff */
[----:B--2---:R-:W-:Y:S05]  /*74e0*/  @!P0 NANOSLEEP.SYNCS 0x989680 ;  /* 0x009896800000895d */ /* 0x004fea0003900000 */
[----:B------:R-:W2:Y:S02]  /*74f0*/  @!P0 SYNCS.PHASECHK.TRANS64 P0, [R2+URZ+0x70], R3 ;  /* 0x00007003020085a7 */ /* 0x000ea400080010ff */
[----:B--2---:R-:W-:Y:S05]  /*7500*/  @!P0 BRA `(.L_x_32) ;  /* 0xfffffffc00f08947 */ /* 0x004fea000383ffff */
[----:B------:R-:W-:Y:S05]  /*7510*/  BRA `(.L_x_117) ;  /* 0xffffffa400ec7947 */ /* 0x000fea000383ffff */
.L_x_36:
[----:B----4-:R-:W-:-:S07]  /*7520*/  MOV R0, UR5 ;  /* 0x0000000500007c02 */ /* 0x010fce0008000f00 */
.L_x_118:
[----:B-1----:R1:W2:Y:S02]  /*7530*/  SYNCS.PHASECHK.TRANS64.TRYWAIT P0, [R0+URZ], R2 ;  /* 0x00000002000075a7 */ /* 0x0022a400080011ff */
[----:B--2---:R-:W-:Y:S05]  /*7540*/  @!P0 NANOSLEEP.SYNCS 0x989680 ;  /* 0x009896800000895d */ /* 0x004fea0003900000 */
[----:B------:R-:W2:Y:S02]  /*7550*/  @!P0 SYNCS.PHASECHK.TRANS64 P0, [R0+URZ], R2 ;  /* 0x00000002000085a7 */ /* 0x000ea400080010ff */
[----:B--2---:R-:W-:Y:S05]  /*7560*/  @!P0 BRA `(.L_x_118) ;  /* 0xfffffffc00f08947 */ /* 0x004fea000383ffff */
[----:B------:R-:W-:Y:S05]  /*7570*/  BRA `(.L_x_119) ;  /* 0xffffffac005c7947 */ /* 0x000fea000383ffff */
.L_x_37:
[----:B----4-:R-:W-:-:S07]  /*7580*/  MOV R0, UR5 ;  /* 0x0000000500007c02 */ /* 0x010fce0008000f00 */
.L_x_120:
[----:B-1----:R1:W2:Y:S02]  /*7590*/  SYNCS.PHASECHK.TRANS64.TRYWAIT P0, [R0+URZ], R2 ;  /* 0x00000002000075a7 */ /* 0x0022a400080011ff */
[----:B--2---:R-:W-:Y:S05]  /*75a0*/  @!P0 NANOSLEEP.SYNCS 0x989680 ;  /* 0x009896800000895d */ /* 0x004fea0003900000 */
[----:B------:R-:W2:Y:S02]  /*75b0*/  @!P0 SYNCS.PHASECHK.TRANS64 P0, [R0+URZ], R2 ;  /* 0x00000002000085a7 */ /* 0x000ea400080010ff */
[----:B--2---:R-:W-:Y:S05]  /*75c0*/  @!P0 BRA `(.L_x_120) ;  /* 0xfffffffc00f08947 */ /* 0x004fea000383ffff */
[----:B------:R-:W-:Y:S05]  /*75d0*/  BRA `(.L_x_121) ;  /* 0xffffffac00687947 */ /* 0x000fea000383ffff */
.L_x_40:
[----:B-1----:R1:W2:Y:S02]  /*75e0*/  SYNCS.PHASECHK.TRANS64.TRYWAIT P0, [R0+URZ+0xd0], R4 ;  /* 0x0000d004000075a7 */ /* 0x0022a400080011ff */
[----:B--2---:R-:W-:Y:S05]  /*75f0*/  @!P0 NANOSLEEP.SYNCS 0x989680 ;  /* 0x009896800000895d */ /* 0x004fea0003900000 */
[----:B------:R-:W2:Y:S02]  /*7600*/  @!P0 SYNCS.PHASECHK.TRANS64 P0, [R0+URZ+0xd0], R4 ;  /* 0x0000d004000085a7 */ /* 0x000ea400080010ff */
[----:B--2---:R-:W-:Y:S05]  /*7610*/  @!P0 BRA `(.L_x_40) ;  /* 0xfffffffc00f08947 */ /* 0x004fea000383ffff */
[----:B------:R-:W-:Y:S05]  /*7620*/  BRA `(.L_x_122) ;  /* 0xffffffac00c47947 */ /* 0x000fea000383ffff */
.L_x_41:
[----:B------:R-:W-:-:S07]  /*7630*/  MOV R0, UR5 ;  /* 0x0000000500007c02 */ /* 0x000fce0008000f00 */
.L_x_123:
[----:B-1----:R1:W2:Y:S02]  /*7640*/  SYNCS.PHASECHK.TRANS64.TRYWAIT P0, [R0+URZ+0x80], R5 ;  /* 0x00008005000075a7 */ /* 0x0022a400080011ff */
[----:B--2---:R-:W-:Y:S05]  /*7650*/  @!P0 NANOSLEEP.SYNCS 0x989680 ;  /* 0x009896800000895d */ /* 0x004fea0003900000 */
[----:B------:R-:W2:Y:S02]  /*7660*/  @!P0 SYNCS.PHASECHK.TRANS64 P0, [R0+URZ+0x80], R5 ;  /* 0x00008005000085a7 */ /* 0x000ea400080010ff */
[----:B--2---:R-:W-:Y:S05]  /*7670*/  @!P0 BRA `(.L_x_123) ;  /* 0xfffffffc00f08947 */ /* 0x004fea000383ffff */
[----:B------:R-:W-:Y:S05]  /*7680*/  BRA `(.L_x_124) ;  /* 0xffffffac00d47947 */ /* 0x000fea000383ffff */
.L_x_42:
[----:B-1----:R1:W2:Y:S02]  /*7690*/  SYNCS.PHASECHK.TRANS64.TRYWAIT P1, [R0+URZ+0x70], R4 ;  /* 0x00007004000075a7 */ /* 0x0022a400080211ff */
[----:B--2---:R-:W-:Y:S05]  /*76a0*/  @!P1 NANOSLEEP.SYNCS 0x989680 ;  /* 0x009896800000995d */ /* 0x004fea0003900000 */
[----:B------:R-:W2:Y:S02]  /*76b0*/  @!P1 SYNCS.PHASECHK.TRANS64 P1, [R0+URZ+0x70], R4 ;  /* 0x00007004000095a7 */ /* 0x000ea400080210ff */
[----:B--2---:R-:W-:Y:S05]  /*76c0*/  @!P1 BRA `(.L_x_42) ;  /* 0xfffffffc00f09947 */ /* 0x004fea000383ffff */
[----:B------:R-:W-:Y:S05]  /*76d0*/  BRA `(.L_x_125) ;  /* 0xffffffb000047947 */ /* 0x000fea000383ffff */
.L_x_45:
[----:B------:R-:W-:-:S07]  /*76e0*/  MOV R0, UR5 ;  /* 0x0000000500007c02 */ /* 0x000fce0008000f00 */
.L_x_126:
[----:B-1----:R1:W2:Y:S02]  /*76f0*/  SYNCS.PHASECHK.TRANS64.TRYWAIT P0, [R0+URZ+0x80], R2 ;  /* 0x00008002000075a7 */ /* 0x0022a400080011ff */
[----:B--2---:R-:W-:Y:S05]  /*7700*/  @!P0 NANOSLEEP.SYNCS 0x989680 ;  /* 0x009896800000895d */ /* 0x004fea0003900000 */
[----:B------:R-:W2:Y:S02]  /*7710*/  @!P0 SYNCS.PHASECHK.TRANS64 P0, [R0+URZ+0x80], R2 ;  /* 0x00008002000085a7 */ /* 0x000ea400080010ff */
[----:B--2---:R-:W-:Y:S05]  /*7720*/  @!P0 BRA `(.L_x_126) ;  /* 0xfffffffc00f08947 */ /* 0x004fea000383ffff */
[----:B------:R-:W-:Y:S05]  /*7730*/  BRA `(.L_x_44) ;  /* 0xffffffb000587947 */ /* 0x000fea000383ffff */
.L_x_52:
[----:B-1----:R1:W2:Y:S02]  /*7740*/  SYNCS.PHASECHK.TRANS64.TRYWAIT P1, [R0+URZ+0x70], R2 ;  /* 0x00007002000075a7 */ /* 0x0022a400080211ff */
[----:B--2---:R-:W-:Y:S05]  /*7750*/  @!P1 NANOSLEEP.SYNCS 0x989680 ;  /* 0x009896800000995d */ /* 0x004fea0003900000 */
[----:B------:R-:W2:Y:S02]  /*7760*/  @!P1 SYNCS.PHASECHK.TRANS64 P1, [R0+URZ+0x70], R2 ;  /* 0x00007002000095a7 */ /* 0x000ea400080210ff */
[----:B--2---:R-:W-:Y:S05]  /*7770*/  @!P1 BRA `(.L_x_52) ;  /* 0xfffffffc00f09947 */ /* 0x004fea000383ffff */
[----:B------:R-:W-:Y:S05]  /*7780*/  BRA `(.L_x_127) ;  /* 0xffffffb400c87947 */ /* 0x000fea000383ffff */
.L_x_53:
[----:B------:R-:W-:-:S07]  /*7790*/  MOV R2, UR7 ;  /* 0x0000000700027c02 */ /* 0x000fce0008000f00 */
.L_x_128:
[----:B-1----:R1:W2:Y:S02]  /*77a0*/  SYNCS.PHASECHK.TRANS64.TRYWAIT P0, [R2+URZ+0xb0], R0 ;  /* 0x0000b000020075a7 */ /* 0x0022a400080011ff */
[----:B--2---:R-:W-:Y:S05]  /*77b0*/  @!P0 NANOSLEEP.SYNCS 0x989680 ;  /* 0x009896800000895d */ /* 0x004fea0003900000 */
[----:B------:R-:W2:Y:S02]  /*77c0*/  @!P0 SYNCS.PHASECHK.TRANS64 P0, [R2+URZ+0xb0], R0 ;  /* 0x0000b000020085a7 */ /* 0x000ea400080010ff */
[----:B--2---:R-:W-:Y:S05]  /*77d0*/  @!P0 BRA `(.L_x_128) ;  /* 0xfffffffc00f08947 */ /* 0x004fea000383ffff */
[----:B------:R-:W-:Y:S05]  /*77e0*/  BRA `(.L_x_129) ;  /* 0xffffffb800007947 */ /* 0x000fea000383ffff */
.L_x_56:
[----:B------:R-:W-:Y:S07]  /*77f0*/  MOV R0, UR6 ;  /* 0x0000000600007c02 */ /* 0x000fee0008000f00 */
.L_x_130:
[----:B-1----:R1:W2:Y:S02]  /*7800*/  SYNCS.PHASECHK.TRANS64.TRYWAIT P0, [R0+URZ], R2 ;  /* 0x00000002000075a7 */ /* 0x0022a400080011ff */
[----:B--2---:R-:W-:Y:S05]  /*7810*/  @!P0 NANOSLEEP.SYNCS 0x989680 ;  /* 0x009896800000895d */ /* 0x004fea0003900000 */
[----:B------:R-:W2:Y:S02]  /*7820*/  @!P0 SYNCS.PHASECHK.TRANS64 P0, [R0+URZ], R2 ;  /* 0x00000002000085a7 */ /* 0x000ea400080010ff */
[----:B--2---:R-:W-:Y:S05]  /*7830*/  @!P0 BRA `(.L_x_130) ;  /* 0xfffffffc00f08947 */ /* 0x004fea000383ffff */
[----:B------:R-:W-:Y:S05]  /*7840*/  BRA `(.L_x_55) ;  /* 0xffffffb8001c7947 */ /* 0x000fea000383ffff */
.L_x_59:
[----:B------:R-:W-:-:S07]  /*7850*/  MOV R0, UR6 ;  /* 0x0000000600007c02 */ /* 0x000fce0008000f00 */
.L_x_131:
[----:B--2---:R2:W4:Y:S02]  /*7860*/  SYNCS.PHASECHK.TRANS64.TRYWAIT P0, [R0+URZ], R2 ;  /* 0x00000002000075a7 */ /* 0x00452400080011ff */
[----:B----4-:R-:W-:Y:S05]  /*7870*/  @!P0 NANOSLEEP.SYNCS 0x989680 ;  /* 0x009896800000895d */ /* 0x010fea0003900000 */
[----:B------:R-:W4:Y:S02]  /*7880*/  @!P0 SYNCS.PHASECHK.TRANS64 P0, [R0+URZ], R2 ;  /* 0x00000002000085a7 */ /* 0x000f2400080010ff */
[----:B----4-:R-:W-:Y:S05]  /*7890*/  @!P0 BRA `(.L_x_131) ;  /* 0xfffffffc00f08947 */ /* 0x010fea000383ffff */
[----:B------:R-:W-:Y:S05]  /*78a0*/  BRA `(.L_x_132) ;  /* 0xffffffb800f87947 */ /* 0x000fea000383ffff */
.L_x_60:
[----:B------:R-:W-:-:S07]  /*78b0*/  MOV R0, UR6 ;  /* 0x0000000600007c02 */ /* 0x000fce0008000f00 */
.L_x_133:
[----:B-1----:R1:W2:Y:S02]  /*78c0*/  SYNCS.PHASECHK.TRANS64.TRYWAIT P0, [R0+URZ], R3 ;  /* 0x00000003000075a7 */ /* 0x0022a400080011ff */
[----:B--2---:R-:W-:Y:S05]  /*78d0*/  @!P0 NANOSLEEP.SYNCS 0x989680 ;  /* 0x009896800000895d */ /* 0x004fea0003900000 */
[----:B------:R-:W2:Y:S02]  /*78e0*/  @!P0 SYNCS.PHASECHK.TRANS64 P0, [R0+URZ], R3 ;  /* 0x00000003000085a7 */ /* 0x000ea400080010ff */
[----:B--2---:R-:W-:Y:S05]  /*78f0*/  @!P0 BRA `(.L_x_133) ;  /* 0xfffffffc00f08947 */ /* 0x004fea000383ffff */
[----:B------:R-:W-:Y:S05]  /*7900*/  BRA `(.L_x_134) ;  /* 0xffffffbc00047947 */ /* 0x000fea000383ffff */
.L_x_61:
[----:B------:R-:W-:-:S07]  /*7910*/  MOV R0, UR6 ;  /* 0x0000000600007c02 */ /* 0x000fce0008000f00 */
.L_x_135:
[----:B-1----:R1:W2:Y:S02]  /*7920*/  SYNCS.PHASECHK.TRANS64.TRYWAIT P0, [R0+URZ], R3 ;  /* 0x00000003000075a7 */ /* 0x0022a400080011ff */
[----:B--2---:R-:W-:Y:S05]  /*7930*/  @!P0 NANOSLEEP.SYNCS 0x989680 ;  /* 0x009896800000895d */ /* 0x004fea0003900000 */
[----:B------:R-:W2:Y:S02]  /*7940*/  @!P0 SYNCS.PHASECHK.TRANS64 P0, [R0+URZ], R3 ;  /* 0x00000003000085a7 */ /* 0x000ea400080010ff */
[----:B--2---:R-:W-:Y:S05]  /*7950*/  @!P0 BRA `(.L_x_135) ;  /* 0xfffffffc00f08947 */ /* 0x004fea000383ffff */
[----:B------:R-:W-:Y:S05]  /*7960*/  BRA `(.L_x_136) ;  /* 0xffffffbc00107947 */ /* 0x000fea000383ffff */
.L_x_62:
[----:B-1----:R-:W-:-:S07]  /*7970*/  MOV R0, UR7 ;  /* 0x0000000700007c02 */ /* 0x002fce0008000f00 */
.L_x_137:
[----:B-1----:R1:W2:Y:S02]  /*7980*/  SYNCS.PHASECHK.TRANS64.TRYWAIT P0, [R0+URZ], R2 ;  /* 0x00000002000075a7 */ /* 0x0022a400080011ff */
[----:B--2---:R-:W-:Y:S05]  /*7990*/  @!P0 NANOSLEEP.SYNCS 0x989680 ;  /* 0x009896800000895d */ /* 0x004fea0003900000 */
[----:B------:R-:W2:Y:S02]  /*79a0*/  @!P0 SYNCS.PHASECHK.TRANS64 P0, [R0+URZ], R2 ;  /* 0x00000002000085a7 */ /* 0x000ea400080010ff */
[----:B--2---:R-:W-:Y:S05]  /*79b0*/  @!P0 BRA `(.L_x_137) ;  /* 0xfffffffc00f08947 */ /* 0x004fea000383ffff */
[----:B------:R-:W-:Y:S05]  /*79c0*/  BRA `(.L_x_138) ;  /* 0xffffffbc001c7947 */ /* 0x000fea000383ffff */
.L_x_67:
[----:B--2---:R2:W3:Y:S02]  /*79d0*/  SYNCS.PHASECHK.TRANS64.TRYWAIT P0, [R0+URZ+0x70], R2 ;  /* 0x00007002000075a7 */ /* 0x0044e400080011ff */
[----:B---3--:R-:W-:Y:S05]  /*79e0*/  @!P0 NANOSLEEP.SYNCS 0x989680 ;  /* 0x009896800000895d */ /* 0x008fea0003900000 */
[----:B------:R-:W3:Y:S02]  /*79f0*/  @!P0 SYNCS.PHASECHK.TRANS64 P0, [R0+URZ+0x70], R2 ;  /* 0x00007002000085a7 */ /* 0x000ee400080010ff */
[----:B---3--:R-:W-:Y:S05]  /*7a00*/  @!P0 BRA `(.L_x_67) ;  /* 0xfffffffc00f08947 */ /* 0x008fea000383ffff */
[----:B------:R-:W-:Y:S05]  /*7a10*/  BRA `(.L_x_139) ;  /* 0xffffffc000187947 */ /* 0x000fea000383ffff */
.L_x_70:
[----:B------:R-:W-:Y:S07]  /*7a20*/  MOV R0, UR7 ;  /* 0x0000000700007c02 */ /* 0x000fee0008000f00 */
.L_x_140:
[----:B--2---:R2:W3:Y:S02]  /*7a30*/  SYNCS.PHASECHK.TRANS64.TRYWAIT P0, [R0+URZ+0x68], R2 ;  /* 0x00006802000075a7 */ /* 0x0044e400080011ff */
[----:B---3--:R-:W-:Y:S05]  /*7a40*/  @!P0 NANOSLEEP.SYNCS 0x989680 ;  /* 0x009896800000895d */ /* 0x008fea0003900000 */
[----:B------:R-:W3:Y:S02]  /*7a50*/  @!P0 SYNCS.PHASECHK.TRANS64 P0, [R0+URZ+0x68], R2 ;  /* 0x00006802000085a7 */ /* 0x000ee400080010ff */
[----:B---3--:R-:W-:Y:S05]  /*7a60*/  @!P0 BRA `(.L_x_140) ;  /* 0xfffffffc00f08947 */ /* 0x008fea000383ffff */
[----:B------:R-:W-:Y:S05]  /*7a70*/  BRA `(.L_x_69) ;  /* 0xffffffc000f87947 */ /* 0x000fea000383ffff */
.L_x_73:
[----:B------:R-:W-:Y:S07]  /*7a80*/  MOV R0, UR15 ;  /* 0x0000000f00007c02 */ /* 0x000fee0008000f00 */
.L_x_141:
[----:B-1----:R1:W2:Y:S02]  /*7a90*/  SYNCS.PHASECHK.TRANS64.TRYWAIT P0, [R0+URZ+0x48], R9 ;  /* 0x00004809000075a7 */ /* 0x0022a400080011ff */
[----:B--2---:R-:W-:Y:S05]  /*7aa0*/  @!P0 NANOSLEEP.SYNCS 0x989680 ;  /* 0x009896800000895d */ /* 0x004fea0003900000 */
[----:B------:R-:W2:Y:S02]  /*7ab0*/  @!P0 SYNCS.PHASECHK.TRANS64 P0, [R0+URZ+0x48], R9 ;  /* 0x00004809000085a7 */ /* 0x000ea400080010ff */
[----:B--2---:R-:W-:Y:S05]  /*7ac0*/  @!P0 BRA `(.L_x_141) ;  /* 0xfffffffc00f08947 */ /* 0x004fea000383ffff */
[----:B------:R-:W-:Y:S05]  /*7ad0*/  BRA `(.L_x_142) ;  /* 0xffffffc400707947 */ /* 0x000fea000383ffff */
.L_x_74:
[----:B------:R-:W-:Y:S07]  /*7ae0*/  MOV R0, UR13 ;  /* 0x0000000d00007c02 */ /* 0x000fee0008000f00 */
.L_x_143:
[----:B-1----:R1:W2:Y:S02]  /*7af0*/  SYNCS.PHASECHK.TRANS64.TRYWAIT P0, [R0+URZ+0x48], R14 ;  /* 0x0000480e000075a7 */ /* 0x0022a400080011ff */
[----:B--2---:R-:W-:Y:S05]  /*7b00*/  @!P0 NANOSLEEP.SYNCS 0x989680 ;  /* 0x009896800000895d */ /* 0x004fea0003900000 */
[----:B------:R-:W2:Y:S02]  /*7b10*/  @!P0 SYNCS.PHASECHK.TRANS64 P0, [R0+URZ+0x48], R14 ;  /* 0x0000480e000085a7 */ /* 0x000ea400080010ff */
[----:B--2---:R-:W-:Y:S05]  /*7b20*/  @!P0 BRA `(.L_x_143) ;  /* 0xfffffffc00f08947 */ /* 0x004fea000383ffff */
[----:B------:R-:W-:Y:S05]  /*7b30*/  BRA `(.L_x_144) ;  /* 0xffffffc800107947 */ /* 0x000fea000383ffff */
.L_x_76:
[----:B------:R-:W-:-:S07]  /*7b40*/  MOV R0, UR4 ;  /* 0x0000000400007c02 */ /* 0x000fce0008000f00 */
.L_x_145:
[----:B-1----:R1:W3:Y:S02]  /*7b50*/  SYNCS.PHASECHK.TRANS64.TRYWAIT P0, [R0+URZ], R2 ;  /* 0x00000002000075a7 */ /* 0x0022e400080011ff */
[----:B---3--:R-:W-:Y:S05]  /*7b60*/  @!P0 NANOSLEEP.SYNCS 0x989680 ;  /* 0x009896800000895d */ /* 0x008fea0003900000 */
[----:B------:R-:W3:Y:S02]  /*7b70*/  @!P0 SYNCS.PHASECHK.TRANS64 P0, [R0+URZ], R2 ;  /* 0x00000002000085a7 */ /* 0x000ee400080010ff */
[----:B---3--:R-:W-:Y:S05]  /*7b80*/  @!P0 BRA `(.L_x_145) ;  /* 0xfffffffc00f08947 */ /* 0x008fea000383ffff */
[----:B------:R-:W-:Y:S05]  /*7b90*/  BRA `(.L_x_146) ;  /* 0xffffffc8009c7947 */ /* 0x000fea000383ffff */
.L_x_77:
[----:B------:R-:W-:-:S07]  /*7ba0*/  MOV R0, UR4 ;  /* 0x0000000400007c02 */ /* 0x000fce0008000f00 */
.L_x_147:
[----:B-1----:R1:W3:Y:S02]  /*7bb0*/  SYNCS.PHASECHK.TRANS64.TRYWAIT P0, [R0+URZ], R2 ;  /* 0x00000002000075a7 */ /* 0x0022e400080011ff */
[----:B---3--:R-:W-:Y:S05]  /*7bc0*/  @!P0 NANOSLEEP.SYNCS 0x989680 ;  /* 0x009896800000895d */ /* 0x008fea0003900000 */
[----:B------:R-:W3:Y:S02]  /*7bd0*/  @!P0 SYNCS.PHASECHK.TRANS64 P0, [R0+URZ], R2 ;  /* 0x00000002000085a7 */ /* 0x000ee400080010ff */
[----:B---3--:R-:W-:Y:S05]  /*7be0*/  @!P0 BRA `(.L_x_147) ;  /* 0xfffffffc00f08947 */ /* 0x008fea000383ffff */
[----:B------:R-:W-:Y:S05]  /*7bf0*/  BRA `(.L_x_148) ;  /* 0xffffffc800a87947 */ /* 0x000fea000383ffff */
.L_x_79:
[----:B--2---:R2:W4:Y:S02]  /*7c00*/  SYNCS.PHASECHK.TRANS64.TRYWAIT P0, [R0+URZ+0x70], R2 ;  /* 0x00007002000075a7 */ /* 0x00452400080011ff */
[----:B----4-:R-:W-:Y:S05]  /*7c10*/  @!P0 NANOSLEEP.SYNCS 0x989680 ;  /* 0x009896800000895d */ /* 0x010fea0003900000 */
[----:B------:R-:W4:Y:S02]  /*7c20*/  @!P0 SYNCS.PHASECHK.TRANS64 P0, [R0+URZ+0x70], R2 ;  /* 0x00007002000085a7 */ /* 0x000f2400080010ff */
[----:B----4-:R-:W-:Y:S05]  /*7c30*/  @!P0 BRA `(.L_x_79) ;  /* 0xfffffffc00f08947 */ /* 0x010fea000383ffff */
[----:B------:R-:W-:Y:S05]  /*7c40*/  BRA `(.L_x_149) ;  /* 0xffffffcc008c7947 */ /* 0x000fea000383ffff */
.L_x_89:
[----:B-1----:R1:W3:Y:S02]  /*7c50*/  SYNCS.PHASECHK.TRANS64.TRYWAIT P1, [R0+URZ+0x30], R3 ;  /* 0x00003003000075a7 */ /* 0x0022e400080211ff */
[----:B---3--:R-:W-:Y:S05]  /*7c60*/  @!P1 NANOSLEEP.SYNCS 0x989680 ;  /* 0x009896800000995d */ /* 0x008fea0003900000 */
[----:B------:R-:W3:Y:S02]  /*7c70*/  @!P1 SYNCS.PHASECHK.TRANS64 P1, [R0+URZ+0x30], R3 ;  /* 0x00003003000095a7 */ /* 0x000ee400080210ff */
[----:B---3--:R-:W-:Y:S05]  /*7c80*/  @!P1 BRA `(.L_x_89) ;  /* 0xfffffffc00f09947 */ /* 0x008fea000383ffff */
[----:B------:R-:W-:Y:S05]  /*7c90*/  BRA `(.L_x_88) ;  /* 0xffffffd800bc7947 */ /* 0x000fea000383ffff */
.L_x_91:
[----:B-1----:R1:W4:Y:S02]  /*7ca0*/  SYNCS.PHASECHK.TRANS64.TRYWAIT P0, [R73+URZ+0x90], R2 ;  /* 0x00009002490075a7 */ /* 0x00232400080011ff */
[----:B----4-:R-:W-:Y:S05]  /*7cb0*/  @!P0 NANOSLEEP.SYNCS 0x989680 ;  /* 0x009896800000895d */ /* 0x010fea0003900000 */
[----:B------:R-:W4:Y:S02]  /*7cc0*/  @!P0 SYNCS.PHASECHK.TRANS64 P0, [R73+URZ+0x90], R2 ;  /* 0x00009002490085a7 */ /* 0x000f2400080010ff */
[----:B----4-:R-:W-:Y:S05]  /*7cd0*/  @!P0 BRA `(.L_x_91) ;  /* 0xfffffffc00f08947 */ /* 0x010fea000383ffff */
[----:B------:R-:W-:Y:S05]  /*7ce0*/  BRA `(.L_x_90) ;  /* 0xffffffd800f47947 */ /* 0x000fea000383ffff */
.L_x_102:
[----:B--2---:R2:W4:Y:S02]  /*7cf0*/  SYNCS.PHASECHK.TRANS64.TRYWAIT P0, [R2+URZ+0x30], R107 ;  /* 0x0000306b020075a7 */ /* 0x00452400080011ff */
[----:B----4-:R-:W-:Y:S05]  /*7d00*/  @!P0 NANOSLEEP.SYNCS 0x989680 ;  /* 0x009896800000895d */ /* 0x010fea0003900000 */
[----:B------:R-:W4:Y:S02]  /*7d10*/  @!P0 SYNCS.PHASECHK.TRANS64 P0, [R2+URZ+0x30], R107 ;  /* 0x0000306b020085a7 */ /* 0x000f2400080010ff */
[----:B----4-:R-:W-:Y:S05]  /*7d20*/  @!P0 BRA `(.L_x_102) ;  /* 0xfffffffc00f08947 */ /* 0x010fea000383ffff */
[----:B------:R-:W-:Y:S05]  /*7d30*/  BRA `(.L_x_101) ;  /* 0xffffffe400dc7947 */ /* 0x000fea000383ffff */
        .weak           $__internal_0_$__cuda_sm10x_tcgen05_guardrail_trap_col_being_dealloced_not_returned_by_alloc
        .type           $__internal_0_$__cuda_sm10x_tcgen05_guardrail_trap_col_being_dealloced_not_returned_by_alloc,@function
        .size           $__internal_0_$__cuda_sm10x_tcgen05_guardrail_trap_col_being_dealloced_not_returned_by_alloc,($__internal_1_$__cuda_sm10x_tcgen05_guardrail_trap_phase_invalid_during_alloc - $__internal_0_$__cuda_sm10x_tcgen05_guardrail_trap_col_being_dealloced_not_returned_by_alloc)
$__internal_0_$__cuda_sm10x_tcgen05_guardrail_trap_col_being_dealloced_not_returned_by_alloc:
[----:B------:R-:W-:Y:S05]  /*7d40*/  BPT.TRAP 0x1 ;  /* 0x000000040000795c */ /* 0x000fea0000300000 */
[----:B------:R-:W-:-:S04]  /*7d50*/  HFMA2 R3, -RZ, RZ, 0, 0 ;  /* 0x00000000ff037431 */ /* 0x000fc800000001ff */
[----:B------:R-:W-:Y:S05]  /*7d60*/  RET.REL.NODEC R2 `(_ZN7cutlass13device_kernelINS_4gemm6kernel13GemmUniversalIN4cute5tupleIJiiiiEEENS1_10collective13CollectiveMmaINS1_35MainloopSm100TmaUmmaWarpSpecializedILi3ELi2ELi4ENS5_IJNS4_1CILi1EEESB_SB_EEEEENS5_IJNSA_ILi128EEENSA_ILi64EEESF_EEENS_6half_tENS5_IJlSB_lEEESH_SI_NS4_8TiledMMAINS4_8MMA_AtomIJNS4_20SM100_MMA_F16BF16_SSISH_SH_fLi128ELi64ELNS4_4UMMA5MajorE0ELSN_0ELNSM_7ScaleInE0ELSO_0EEEEEENS4_6LayoutISC_NS5_IJNSA_ILi0EEESS_SS_EEEEENS5_IJNS4_10UnderscoreESV_SV_EEEEENS4_13SM90_TMA_LOADENS4_14ComposedLayoutINS4_7SwizzleILi3ELi4ELi3EEENS4_18smem_ptr_flag_bitsILi16EEENSR_INS5_IJNSA_ILi8EEESF_EEENS5_IJSF_SB_EEEEEEEvNS4_8identityESY_S18_vS19_EENS_8epilogue10collective18CollectiveEpilogueINS1B_23Sm100TmaWarpSpecializedILi3ELi2ELi32ELb1ELb0EEEJSG_NS5_IJNSR_ISE_SB_EENSR_INSA_ILi32EEESB_EEEEESH_SI_SH_SI_NS1B_6fusion15FusionCallbacksIS1F_NS1K_17LinearCombinationISH_fSH_fLNS_15FloatRoundStyleE2EEESG_S1J_JEEENS4_5SM1004TMEM4LOAD26SM100_TMEM_LOAD_32dp32b32xESY_NSZ_INS10_ILi2ELi4ELi3EEES13_NSR_INS5_IJS14_S1H_EEENS5_IJS1H_SB_EEEEEEENS4_39AutoVectorizingCopyWithAssumedAlignmentILi128EEENS4_14SM90_TMA_STOREES1Y_S20_S20_EEEvvEEEEvNT_6ParamsE) ;  /* 0xffffff8002a47950 */ /* 0x000fea0003c3ffff */
        .weak           $__internal_1_$__cuda_sm10x_tcgen05_guardrail_trap_phase_invalid_during_alloc
        .type           $__internal_1_$__cuda_sm10x_tcgen05_guardrail_trap_phase_invalid_during_alloc,@function
        .size           $__internal_1_$__cuda_sm10x_tcgen05_guardrail_trap_phase_invalid_during_alloc,($__internal_2_$__cuda_sm10x_tcgen05_guardrail_trap_unallocated_columns_being_dealloced - $__internal_1_$__cuda_sm10x_tcgen05_guardrail_trap_phase_invalid_during_alloc)
$__internal_1_$__cuda_sm10x_tcgen05_guardrail_trap_phase_invalid_during_alloc:
[----:B------:R-:W-:Y:S05]  /*7d70*/  BPT.TRAP 0x1 ;  /* 0x000000040000795c */ /* 0x000fea0000300000 */
[----:B------:R-:W-:-:S04]  /*7d80*/  MOV R3, 0x0 ;  /* 0x0000000000037802 */ /* 0x000fc80000000f00 */
[----:B------:R-:W-:Y:S05]  /*7d90*/  RET.REL.NODEC R2 `(_ZN7cutlass13device_kernelINS_4gemm6kernel13GemmUniversalIN4cute5tupleIJiiiiEEENS1_10collective13CollectiveMmaINS1_35MainloopSm100TmaUmmaWarpSpecializedILi3ELi2ELi4ENS5_IJNS4_1CILi1EEESB_SB_EEEEENS5_IJNSA_ILi128EEENSA_ILi64EEESF_EEENS_6half_tENS5_IJlSB_lEEESH_SI_NS4_8TiledMMAINS4_8MMA_AtomIJNS4_20SM100_MMA_F16BF16_SSISH_SH_fLi128ELi64ELNS4_4UMMA5MajorE0ELSN_0ELNSM_7ScaleInE0ELSO_0EEEEEENS4_6LayoutISC_NS5_IJNSA_ILi0EEESS_SS_EEEEENS5_IJNS4_10UnderscoreESV_SV_EEEEENS4_13SM90_TMA_LOADENS4_14ComposedLayoutINS4_7SwizzleILi3ELi4ELi3EEENS4_18smem_ptr_flag_bitsILi16EEENSR_INS5_IJNSA_ILi8EEESF_EEENS5_IJSF_SB_EEEEEEEvNS4_8identityESY_S18_vS19_EENS_8epilogue10collective18CollectiveEpilogueINS1B_23Sm100TmaWarpSpecializedILi3ELi2ELi32ELb1ELb0EEEJSG_NS5_IJNSR_ISE_SB_EENSR_INSA_ILi32EEESB_EEEEESH_SI_SH_SI_NS1B_6fusion15FusionCallbacksIS1F_NS1K_17LinearCombinationISH_fSH_fLNS_15FloatRoundStyleE2EEESG_S1J_JEEENS4_5SM1004TMEM4LOAD26SM100_TMEM_LOAD_32dp32b32xESY_NSZ_INS10_ILi2ELi4ELi3EEES13_NSR_INS5_IJS14_S1H_EEENS5_IJS1H_SB_EEEEEEENS4_39AutoVectorizingCopyWithAssumedAlignmentILi128EEENS4_14SM90_TMA_STOREES1Y_S20_S20_EEEvvEEEEvNT_6ParamsE) ;  /* 0xffffff8002987950 */ /* 0x000fea0003c3ffff */
        .weak           $__internal_2_$__cuda_sm10x_tcgen05_guardrail_trap_unallocated_columns_being_dealloced
        .type           $__internal_2_$__cuda_sm10x_tcgen05_guardrail_trap_unallocated_columns_being_dealloced,@function
        .size           $__internal_2_$__cuda_sm10x_tcgen05_guardrail_trap_unallocated_columns_being_dealloced,(.L_x_151 - $__internal_2_$__cuda_sm10x_tcgen05_guardrail_trap_unallocated_columns_being_dealloced)
$__internal_2_$__cuda_sm10x_tcgen05_guardrail_trap_unallocated_columns_being_dealloced:
[----:B------:R-:W-:Y:S05]  /*7da0*/  BPT.TRAP 0x1 ;  /* 0x000000040000795c */ /* 0x000fea0000300000 */
[----:B------:R-:W-:-:S04]  /*7db0*/  HFMA2 R3, -RZ, RZ, 0, 0 ;  /* 0x00000000ff037431 */ /* 0x000fc800000001ff */
[----:B------:R-:W-:Y:S05]  /*7dc0*/  RET.REL.NODEC R2 `(_ZN7cutlass13device_kernelINS_4gemm6kernel13GemmUniversalIN4cute5tupleIJiiiiEEENS1_10collective13CollectiveMmaINS1_35MainloopSm100TmaUmmaWarpSpecializedILi3ELi2ELi4ENS5_IJNS4_1CILi1EEESB_SB_EEEEENS5_IJNSA_ILi128EEENSA_ILi64EEESF_EEENS_6half_tENS5_IJlSB_lEEESH_SI_NS4_8TiledMMAINS4_8MMA_AtomIJNS4_20SM100_MMA_F16BF16_SSISH_SH_fLi128ELi64ELNS4_4UMMA5MajorE0ELSN_0ELNSM_7ScaleInE0ELSO_0EEEEEENS4_6LayoutISC_NS5_IJNSA_ILi0EEESS_SS_EEEEENS5_IJNS4_10UnderscoreESV_SV_EEEEENS4_13SM90_TMA_LOADENS4_14ComposedLayoutINS4_7SwizzleILi3ELi4ELi3EEENS4_18smem_ptr_flag_bitsILi16EEENSR_INS5_IJNSA_ILi8EEESF_EEENS5_IJSF_SB_EEEEEEEvNS4_8identityESY_S18_vS19_EENS_8epilogue10collective18CollectiveEpilogueINS1B_23Sm100TmaWarpSpecializedILi3ELi2ELi32ELb1ELb0EEEJSG_NS5_IJNSR_ISE_SB_EENSR_INSA_ILi32EEESB_EEEEESH_SI_SH_SI_NS1B_6fusion15FusionCallbacksIS1F_NS1K_17LinearCombinationISH_fSH_fLNS_15FloatRoundStyleE2EEESG_S1J_JEEENS4_5SM1004TMEM4LOAD26SM100_TMEM_LOAD_32dp32b32xESY_NSZ_INS10_ILi2ELi4ELi3EEES13_NSR_INS5_IJS14_S1H_EEENS5_IJS1H_SB_EEEEEEENS4_39AutoVectorizingCopyWithAssumedAlignmentILi128EEENS4_14SM90_TMA_STOREES1Y_S20_S20_EEEvvEEEEvNT_6ParamsE) ;  /* 0xffffff80028c7950 */ /* 0x000fea0003c3ffff */
.L_x_150:
[----:B------:R-:W-:-:S00]  /*7dd0*/  BRA `(.L_x_150) ;  /* 0xfffffffc00fc7947 */ /* 0x000fc0000383ffff */
[----:B------:R-:W-:-:S00]  /*7de0*/  NOP ;  /* 0x0000000000007918 */ /* 0x000fc00000000000 */
        /* <DEDUP_REMOVED lines=9> */
.L_x_151:


//--------------------- .nv.global.init           --------------------------
	.section	.nv.global.init,"aw",@progbits
.nv.global.init:
	.type		$str$27,@object
	.size		$str$27,($str$28 - $str$27)
$str$27:
        /*0000*/ 	.byte	0x28, 0x61, 0x64, 0x64, 0x72, 0x65, 0x73, 0x73, 0x20, 0x26, 0x20, 0x6d, 0x61, 0x73, 0x6b, 0x29
        /*0010*/ 	.byte	0x20, 0x3d, 0x3d, 0x20, 0x30, 0x00
	.type		$str$28,@object
	.size		$str$28,($str$26 - $str$28)
$str$28:
        /*0016*/ 	.byte	0x2f, 0x74, 0x6d, 0x70, 0x2f, 0x63, 0x75, 0x74, 0x6c, 0x61, 0x73, 0x73, 0x5f, 0x73, 0x77, 0x65
        /*0026*/ 	.byte	0x65, 0x70, 0x5f, 0x73, 0x72, 0x63, 0x2f, 0x69, 0x6e, 0x63, 0x6c, 0x75, 0x64, 0x65, 0x2f, 0x63
        /*0036*/ 	.byte	0x75, 0x74, 0x65, 0x2f, 0x70, 0x6f, 0x69, 0x6e, 0x74, 0x65, 0x72, 0x5f, 0x66, 0x6c, 0x61, 0x67
        /*0046*/ 	.byte	0x67, 0x65, 0x64, 0x2e, 0x68, 0x70, 0x70, 0x00
	.type		$str$26,@object
	.size		$str$26,($str$25 - $str$26)
$str$26:
        /*004e*/ 	.byte	0x2f, 0x74, 0x6d, 0x70, 0x2f, 0x63, 0x75, 0x74, 0x6c, 0x61, 0x73, 0x73, 0x5f, 0x73, 0x77, 0x65
        /*005e*/ 	.byte	0x65, 0x70, 0x5f, 0x73, 0x72, 0x63, 0x2f, 0x69, 0x6e, 0x63, 0x6c, 0x75, 0x64, 0x65, 0x2f, 0x63
        /*006e*/ 	.byte	0x75, 0x74, 0x65, 0x2f, 0x61, 0x74, 0x6f, 0x6d, 0x2f, 0x63, 0x6f, 0x70, 0x79, 0x5f, 0x74, 0x72
        /*007e*/ 	.byte	0x61, 0x69, 0x74, 0x73, 0x5f, 0x73, 0x6d, 0x31, 0x30, 0x30, 0x2e, 0x68, 0x70, 0x70, 0x00
	.type		$str$25,@object
	.size		$str$25,(__unnamed_1 - $str$25)
$str$25:
        /*008d*/ 	.byte	0x28, 0x28, 0x75, 0x69, 0x6e, 0x74, 0x33, 0x32, 0x5f, 0x74, 0x28, 0x74, 0x68, 0x72, 0x65, 0x61
        /*009d*/ 	.byte	0x64, 0x49, 0x64, 0x78, 0x2e, 0x78, 0x29, 0x20, 0x2f, 0x20, 0x33, 0x32, 0x29, 0x20, 0x25, 0x20
        /*00ad*/ 	.byte	0x34, 0x29, 0x20, 0x3d, 0x3d, 0x20, 0x28, 0x28, 0x28, 0x74, 0x6d, 0x65, 0x6d, 0x5f, 0x61, 0x64
        /*00bd*/ 	.byte	0x64, 0x72, 0x20, 0x3e, 0x3e, 0x20, 0x31, 0x36, 0x29, 0x20, 0x2f, 0x20, 0x33, 0x32, 0x29, 0x20
        /*00cd*/ 	.byte	0x25, 0x20, 0x34, 0x29, 0x00
	.type		__unnamed_1,@object
	.size		__unnamed_1,(__unnamed_2 - __unnamed_1)
__unnamed_1:
        /*00d2*/ 	.byte	0x61, 0x75, 0x74, 0x6f, 0x20, 0x63, 0x75, 0x74, 0x65, 0x3a, 0x3a, 0x61, 0x73, 0x5f, 0x70, 0x6f
        /* <DEDUP_REMOVED lines=24> */
        /*0262*/ 	.byte	0x3e, 0x3e, 0x3e, 0x3e, 0x5d, 0x00
	.type		__unnamed_2,@object
	.size		__unnamed_2,(.L_2 - __unnamed_2)
__unnamed_2:
        /* <DEDUP_REMOVED lines=42> */
        /*0508*/ 	.byte	0x3e, 0x3e, 0x5d, 0x00
.L_2:


//--------------------- .nv.shared._ZN7cutlass13device_kernelINS_4gemm6kernel13GemmUniversalIN4cute5tupleIJiiiiEEENS1_10collective13CollectiveMmaINS1_35MainloopSm100TmaUmmaWarpSpecializedILi3ELi2ELi4ENS5_IJNS4_1CILi1EEESB_SB_EEEEENS5_IJNSA_ILi128EEENSA_ILi64EEESF_EEENS_6half_tENS5_IJlSB_lEEESH_SI_NS4_8TiledMMAINS4_8MMA_AtomIJNS4_20SM100_MMA_F16BF16_SSISH_SH_fLi128ELi64ELNS4_4UMMA5MajorE0ELSN_0ELNSM_7ScaleInE0ELSO_0EEEEEENS4_6LayoutISC_NS5_IJNSA_ILi0EEESS_SS_EEEEENS5_IJNS4_10UnderscoreESV_SV_EEEEENS4_13SM90_TMA_LOADENS4_14ComposedLayoutINS4_7SwizzleILi3ELi4ELi3EEENS4_18smem_ptr_flag_bitsILi16EEENSR_INS5_IJNSA_ILi8EEESF_EEENS5_IJSF_SB_EEEEEEEvNS4_8identityESY_S18_vS19_EENS_8epilogue10collective18CollectiveEpilogueINS1B_23Sm100TmaWarpSpecializedILi3ELi2ELi32ELb1ELb0EEEJSG_NS5_IJNSR_ISE_SB_EENSR_INSA_ILi32EEESB_EEEEESH_SI_SH_SI_NS1B_6fusion15FusionCallbacksIS1F_NS1K_17LinearCombinationISH_fSH_fLNS_15FloatRoundStyleE2EEESG_S1J_JEEENS4_5SM1004TMEM4LOAD26SM100_TMEM_LOAD_32dp32b32xESY_NSZ_INS10_ILi2ELi4ELi3EEES13_NSR_INS5_IJS14_S1H_EEENS5_IJS1H_SB_EEEEEEENS4_39AutoVectorizingCopyWithAssumedAlignmentILi128EEENS4_14SM90_TMA_STOREES1Y_S20_S20_EEEvvEEEEvNT_6ParamsE --------------------------
	.section	.nv.shared._ZN7cutlass13device_kernelINS_4gemm6kernel13GemmUniversalIN4cute5tupleIJiiiiEEENS1_10collective13CollectiveMmaINS1_35MainloopSm100TmaUmmaWarpSpecializedILi3ELi2ELi4ENS5_IJNS4_1CILi1EEESB_SB_EEEEENS5_IJNSA_ILi128EEENSA_ILi64EEESF_EEENS_6half_tENS5_IJlSB_lEEESH_SI_NS4_8TiledMMAINS4_8MMA_AtomIJNS4_20SM100_MMA_F16BF16_SSISH_SH_fLi128ELi64ELNS4_4UMMA5MajorE0ELSN_0ELNSM_7ScaleInE0ELSO_0EEEEEENS4_6LayoutISC_NS5_IJNSA_ILi0EEESS_SS_EEEEENS5_IJNS4_10UnderscoreESV_SV_EEEEENS4_13SM90_TMA_LOADENS4_14ComposedLayoutINS4_7SwizzleILi3ELi4ELi3EEENS4_18smem_ptr_flag_bitsILi16EEENSR_INS5_IJNSA_ILi8EEESF_EEENS5_IJSF_SB_EEEEEEEvNS4_8identityESY_S18_vS19_EENS_8epilogue10collective18CollectiveEpilogueINS1B_23Sm100TmaWarpSpecializedILi3ELi2ELi32ELb1ELb0EEEJSG_NS5_IJNSR_ISE_SB_EENSR_INSA_ILi32EEESB_EEEEESH_SI_SH_SI_NS1B_6fusion15FusionCallbacksIS1F_NS1K_17LinearCombinationISH_fSH_fLNS_15FloatRoundStyleE2EEESG_S1J_JEEENS4_5SM1004TMEM4LOAD26SM100_TMEM_LOAD_32dp32b32xESY_NSZ_INS10_ILi2ELi4ELi3EEES13_NSR_INS5_IJS14_S1H_EEENS5_IJS1H_SB_EEEEEEENS4_39AutoVectorizingCopyWithAssumedAlignmentILi128EEENS4_14SM90_TMA_STOREES1Y_S20_S20_EEEvvEEEEvNT_6ParamsE,"aw",@nobits
	.sectionflags	@""
	.align	16
	.zero		1024


//--------------------- .nv.shared.reserved.0     --------------------------
	.section	.nv.shared.reserved.0,"aw",@nobits
	.weak		__nv_reservedSMEM_offset_0_alias
	.size		__nv_reservedSMEM_offset_0_alias, 0, 64
	.other		__nv_reservedSMEM_offset_0_alias,@"STO_CUDA_RESERVED_SHARED STV_DEFAULT"
__nv_reservedSMEM_offset_0_alias:
	.zero		0
.nv.shared.reserved.0:
	.zero		64
	.weak		__nv_reservedSMEM_tcgen05_partition
	.type		__nv_reservedSMEM_tcgen05_partition,@object
	.size		__nv_reservedSMEM_tcgen05_partition,(.L_0 - __nv_reservedSMEM_tcgen05_partition)
__nv_reservedSMEM_tcgen05_partition:
	.zero		32
.L_0:


//--------------------- .nv.global                --------------------------
	.section	.nv.global,"aw",@nobits
.nv.global:
	.type		_ZN40_INTERNAL_2d3494d0_4_k_cu_718d391d_246974cute1_E,@object
	.size		_ZN40_INTERNAL_2d3494d0_4_k_cu_718d391d_246974cute1_E,(_ZN40_INTERNAL_2d3494d0_4_k_cu_718d391d_246974cuda3std3__45__cpo6cbeginE - _ZN40_INTERNAL_2d3494d0_4_k_cu_718d391d_246974cute1_E)
_ZN40_INTERNAL_2d3494d0_4_k_cu_718d391d_246974cute1_E:
	.zero		1
	.type		_ZN40_INTERNAL_2d3494d0_4_k_cu_718d391d_246974cuda3std3__45__cpo6cbeginE,@object
	.size		_ZN40_INTERNAL_2d3494d0_4_k_cu_718d391d_246974cuda3std3__45__cpo6cbeginE,(_ZN40_INTERNAL_2d3494d0_4_k_cu_718d391d_246974cuda3std3__48in_placeE - _ZN40_INTERNAL_2d3494d0_4_k_cu_718d391d_246974cuda3std3__45__cpo6cbeginE)
_ZN40_INTERNAL_2d3494d0_4_k_cu_718d391d_246974cuda3std3__45__cpo6cbeginE:
	.zero		1
	.type		_ZN40_INTERNAL_2d3494d0_4_k_cu_718d391d_246974cuda3std3__48in_placeE,@object
	.size		_ZN40_INTERNAL_2d3494d0_4_k_cu_718d391d_246974cuda3std3__48in_placeE,(_ZN40_INTERNAL_2d3494d0_4_k_cu_718d391d_246974cuda3std6ranges3__45__cpo9iter_moveE - _ZN40_INTERNAL_2d3494d0_4_k_cu_718d391d_246974cuda3std3__48in_placeE)
_ZN40_INTERNAL_2d3494d0_4_k_cu_718d391d_246974cuda3std3__48in_placeE:
	.zero		1
	.type		_ZN40_INTERNAL_2d3494d0_4_k_cu_718d391d_246974cuda3std6ranges3__45__cpo9iter_moveE,@object
	.size		_ZN40_INTERNAL_2d3494d0_4_k_cu_718d391d_246974cuda3std6ranges3__45__cpo9iter_moveE,(_ZN40_INTERNAL_2d3494d0_4_k_cu_718d391d_246974cuda3std3__45__cpo5beginE - _ZN40_INTERNAL_2d3494d0_4_k_cu_718d391d_246974cuda3std6ranges3__45__cpo9iter_moveE)
_ZN40_INTERNAL_2d3494d0_4_k_cu_718d391d_246974cuda3std6ranges3__45__cpo9iter_moveE:
	.zero		1
	.type		_ZN40_INTERNAL_2d3494d0_4_k_cu_718d391d_246974cuda3std3__45__cpo5beginE,@object
	.size		_ZN40_INTERNAL_2d3494d0_4_k_cu_718d391d_246974cuda3std3__45__cpo5beginE,(_ZN40_INTERNAL_2d3494d0_4_k_cu_718d391d_246974cuda3std3__442_GLOBAL__N__2d3494d0_4_k_cu_718d391d_246976ignoreE - _ZN40_INTERNAL_2d3494d0_4_k_cu_718d391d_246974cuda3std3__45__cpo5beginE)
_ZN40_INTERNAL_2d3494d0_4_k_cu_718d391d_246974cuda3std3__45__cpo5beginE:
	.zero		1
	.type		_ZN40_INTERNAL_2d3494d0_4_k_cu_718d391d_246974cuda3std3__442_GLOBAL__N__2d3494d0_4_k_cu_718d391d_246976ignoreE,@object
	.size		_ZN40_INTERNAL_2d3494d0_4_k_cu_718d391d_246974cuda3std3__442_GLOBAL__N__2d3494d0_4_k_cu_718d391d_246976ignoreE,(_ZN40_INTERNAL_2d3494d0_4_k_cu_718d391d_246974cute7productE - _ZN40_INTERNAL_2d3494d0_4_k_cu_718d391d_246974cuda3std3__442_GLOBAL__N__2d3494d0_4_k_cu_718d391d_246976ignoreE)
_ZN40_INTERNAL_2d3494d0_4_k_cu_718d391d_246974cuda3std3__442_GLOBAL__N__2d3494d0_4_k_cu_718d391d_246976ignoreE:
	.zero		1
	.type		_ZN40_INTERNAL_2d3494d0_4_k_cu_718d391d_246974cute7productE,@object
	.size		_ZN40_INTERNAL_2d3494d0_4_k_cu_718d391d_246974cute7productE,(_ZN40_INTERNAL_2d3494d0_4_k_cu_718d391d_246974cuda3std3__45__cpo3endE - _ZN40_INTERNAL_2d3494d0_4_k_cu_718d391d_246974cute7productE)
_ZN40_INTERNAL_2d3494d0_4_k_cu_718d391d_246974cute7productE:
	.zero		1
	.type		_ZN40_INTERNAL_2d3494d0_4_k_cu_718d391d_246974cuda3std3__45__cpo3endE,@object
	.size		_ZN40_INTERNAL_2d3494d0_4_k_cu_718d391d_246974cuda3std3__45__cpo3endE,(_ZN40_INTERNAL_2d3494d0_4_k_cu_718d391d_246974cuda3std3__419piecewise_constructE - _ZN40_INTERNAL_2d3494d0_4_k_cu_718d391d_246974cuda3std3__45__cpo3endE)
_ZN40_INTERNAL_2d3494d0_4_k_cu_718d391d_246974cuda3std3__45__cpo3endE:
	.zero		1
	.type		_ZN40_INTERNAL_2d3494d0_4_k_cu_718d391d_246974cuda3std3__419piecewise_constructE,@object
	.size		_ZN40_INTERNAL_2d3494d0_4_k_cu_718d391d_246974cuda3std3__419piecewise_constructE,(_ZN40_INTERNAL_2d3494d0_4_k_cu_718d391d_246974cuda3std3__45__cpo4cendE - _ZN40_INTERNAL_2d3494d0_4_k_cu_718d391d_246974cuda3std3__419piecewise_constructE)
_ZN40_INTERNAL_2d3494d0_4_k_cu_718d391d_246974cuda3std3__419piecewise_constructE:
	.zero		1
	.type		_ZN40_INTERNAL_2d3494d0_4_k_cu_718d391d_246974cuda3std3__45__cpo4cendE,@object
	.size		_ZN40_INTERNAL_2d3494d0_4_k_cu_718d391d_246974cuda3std3__45__cpo4cendE,(_ZN40_INTERNAL_2d3494d0_4_k_cu_718d391d_246974cuda3std6ranges3__45__cpo4swapE - _ZN40_INTERNAL_2d3494d0_4_k_cu_718d391d_246974cuda3std3__45__cpo4cendE)
_ZN40_INTERNAL_2d3494d0_4_k_cu_718d391d_246974cuda3std3__45__cpo4cendE:
	.zero		1
	.type		_ZN40_INTERNAL_2d3494d0_4_k_cu_718d391d_246974cuda3std6ranges3__45__cpo4swapE,@object
	.size		_ZN40_INTERNAL_2d3494d0_4_k_cu_718d391d_246974cuda3std6ranges3__45__cpo4swapE,(.L_10 - _ZN40_INTERNAL_2d3494d0_4_k_cu_718d391d_246974cuda3std6ranges3__45__cpo4swapE)
_ZN40_INTERNAL_2d3494d0_4_k_cu_718d391d_246974cuda3std6ranges3__45__cpo4swapE:
	.zero		1
.L_10:


//--------------------- .nv.constant0._ZN7cutlass13device_kernelINS_4gemm6kernel13GemmUniversalIN4cute5tupleIJiiiiEEENS1_10collective13CollectiveMmaINS1_35MainloopSm100TmaUmmaWarpSpecializedILi3ELi2ELi4ENS5_IJNS4_1CILi1EEESB_SB_EEEEENS5_IJNSA_ILi128EEENSA_ILi64EEESF_EEENS_6half_tENS5_IJlSB_lEEESH_SI_NS4_8TiledMMAINS4_8MMA_AtomIJNS4_20SM100_MMA_F16BF16_SSISH_SH_fLi128ELi64ELNS4_4UMMA5MajorE0ELSN_0ELNSM_7ScaleInE0ELSO_0EEEEEENS4_6LayoutISC_NS5_IJNSA_ILi0EEESS_SS_EEEEENS5_IJNS4_10UnderscoreESV_SV_EEEEENS4_13SM90_TMA_LOADENS4_14ComposedLayoutINS4_7SwizzleILi3ELi4ELi3EEENS4_18smem_ptr_flag_bitsILi16EEENSR_INS5_IJNSA_ILi8EEESF_EEENS5_IJSF_SB_EEEEEEEvNS4_8identityESY_S18_vS19_EENS_8epilogue10collective18CollectiveEpilogueINS1B_23Sm100TmaWarpSpecializedILi3ELi2ELi32ELb1ELb0EEEJSG_NS5_IJNSR_ISE_SB_EENSR_INSA_ILi32EEESB_EEEEESH_SI_SH_SI_NS1B_6fusion15FusionCallbacksIS1F_NS1K_17LinearCombinationISH_fSH_fLNS_15FloatRoundStyleE2EEESG_S1J_JEEENS4_5SM1004TMEM4LOAD26SM100_TMEM_LOAD_32dp32b32xESY_NSZ_INS10_ILi2ELi4ELi3EEES13_NSR_INS5_IJS14_S1H_EEENS5_IJS1H_SB_EEEEEEENS4_39AutoVectorizingCopyWithAssumedAlignmentILi128EEENS4_14SM90_TMA_STOREES1Y_S20_S20_EEEvvEEEEvNT_6ParamsE --------------------------
	.section	.nv.constant0._ZN7cutlass13device_kernelINS_4gemm6kernel13GemmUniversalIN4cute5tupleIJiiiiEEENS1_10collective13CollectiveMmaINS1_35MainloopSm100TmaUmmaWarpSpecializedILi3ELi2ELi4ENS5_IJNS4_1CILi1EEESB_SB_EEEEENS5_IJNSA_ILi128EEENSA_ILi64EEESF_EEENS_6half_tENS5_IJlSB_lEEESH_SI_NS4_8TiledMMAINS4_8MMA_AtomIJNS4_20SM100_MMA_F16BF16_SSISH_SH_fLi128ELi64ELNS4_4UMMA5MajorE0ELSN_0ELNSM_7ScaleInE0ELSO_0EEEEEENS4_6LayoutISC_NS5_IJNSA_ILi0EEESS_SS_EEEEENS5_IJNS4_10UnderscoreESV_SV_EEEEENS4_13SM90_TMA_LOADENS4_14ComposedLayoutINS4_7SwizzleILi3ELi4ELi3EEENS4_18smem_ptr_flag_bitsILi16EEENSR_INS5_IJNSA_ILi8EEESF_EEENS5_IJSF_SB_EEEEEEEvNS4_8identityESY_S18_vS19_EENS_8epilogue10collective18CollectiveEpilogueINS1B_23Sm100TmaWarpSpecializedILi3ELi2ELi32ELb1ELb0EEEJSG_NS5_IJNSR_ISE_SB_EENSR_INSA_ILi32EEESB_EEEEESH_SI_SH_SI_NS1B_6fusion15FusionCallbacksIS1F_NS1K_17LinearCombinationISH_fSH_fLNS_15FloatRoundStyleE2EEESG_S1J_JEEENS4_5SM1004TMEM4LOAD26SM100_TMEM_LOAD_32dp32b32xESY_NSZ_INS10_ILi2ELi4ELi3EEES13_NSR_INS5_IJS14_S1H_EEENS5_IJS1H_SB_EEEEEEENS4_39AutoVectorizingCopyWithAssumedAlignmentILi128EEENS4_14SM90_TMA_STOREES1Y_S20_S20_EEEvvEEEEvNT_6ParamsE,"a",@progbits
	.sectionflags	@""
	.align	4
.nv.constant0._ZN7cutlass13device_kernelINS_4gemm6kernel13GemmUniversalIN4cute5tupleIJiiiiEEENS1_10collective13CollectiveMmaINS1_35MainloopSm100TmaUmmaWarpSpecializedILi3ELi2ELi4ENS5_IJNS4_1CILi1EEESB_SB_EEEEENS5_IJNSA_ILi128EEENSA_ILi64EEESF_EEENS_6half_tENS5_IJlSB_lEEESH_SI_NS4_8TiledMMAINS4_8MMA_AtomIJNS4_20SM100_MMA_F16BF16_SSISH_SH_fLi128ELi64ELNS4_4UMMA5MajorE0ELSN_0ELNSM_7ScaleInE0ELSO_0EEEEEENS4_6LayoutISC_NS5_IJNSA_ILi0EEESS_SS_EEEEENS5_IJNS4_10UnderscoreESV_SV_EEEEENS4_13SM90_TMA_LOADENS4_14ComposedLayoutINS4_7SwizzleILi3ELi4ELi3EEENS4_18smem_ptr_flag_bitsILi16EEENSR_INS5_IJNSA_ILi8EEESF_EEENS5_IJSF_SB_EEEEEEEvNS4_8identityESY_S18_vS19_EENS_8epilogue10collective18CollectiveEpilogueINS1B_23Sm100TmaWarpSpecializedILi3ELi2ELi32ELb1ELb0EEEJSG_NS5_IJNSR_ISE_SB_EENSR_INSA_ILi32EEESB_EEEEESH_SI_SH_SI_NS1B_6fusion15FusionCallbacksIS1F_NS1K_17LinearCombinationISH_fSH_fLNS_15FloatRoundStyleE2EEESG_S1J_JEEENS4_5SM1004TMEM4LOAD26SM100_TMEM_LOAD_32dp32b32xESY_NSZ_INS10_ILi2ELi4ELi3EEES13_NSR_INS5_IJS14_S1H_EEENS5_IJS1H_SB_EEEEEEENS4_39AutoVectorizingCopyWithAssumedAlignmentILi128EEENS4_14SM90_TMA_STOREES1Y_S20_S20_EEEvvEEEEvNT_6ParamsE:
	.zero		2944


//--------------------- SYMBOLS --------------------------

	.type		.nv.reservedSmem.offset0,@object
	.size		.nv.reservedSmem.offset0,0x4
	.type		.nv.reservedSmem.cap,@object
	.size		.nv.reservedSmem.cap,0x4
	.type		__assertfail,@function
